//
// Generated by NVIDIA NVVM Compiler
//
// Compiler Build ID: CL-36424714
// Cuda compilation tools, release 13.0, V13.0.88
// Based on NVVM 20.0.0
//

.version 9.0
.target sm_100
.address_size 64

	// .globl	_Z16computeIoUKernelP13QuadrilateralS0_Pdii

.visible .entry _Z16computeIoUKernelP13QuadrilateralS0_Pdii(
	.param .u64 .ptr .align 1 _Z16computeIoUKernelP13QuadrilateralS0_Pdii_param_0,
	.param .u64 .ptr .align 1 _Z16computeIoUKernelP13QuadrilateralS0_Pdii_param_1,
	.param .u64 .ptr .align 1 _Z16computeIoUKernelP13QuadrilateralS0_Pdii_param_2,
	.param .u32 _Z16computeIoUKernelP13QuadrilateralS0_Pdii_param_3,
	.param .u32 _Z16computeIoUKernelP13QuadrilateralS0_Pdii_param_4
)
{
	.local .align 16 .b8 	__local_depot0[576];
	.reg .b64 	%SP;
	.reg .b64 	%SPL;
	.reg .pred 	%p<397>;
	.reg .b32 	%r<245>;
	.reg .b32 	%f<2>;
	.reg .b64 	%rd<117>;
	.reg .b64 	%fd<1201>;

	mov.u64 	%SPL, __local_depot0;
	ld.param.u64 	%rd22, [_Z16computeIoUKernelP13QuadrilateralS0_Pdii_param_0];
	ld.param.u64 	%rd23, [_Z16computeIoUKernelP13QuadrilateralS0_Pdii_param_1];
	ld.param.u32 	%r115, [_Z16computeIoUKernelP13QuadrilateralS0_Pdii_param_3];
	ld.param.u32 	%r116, [_Z16computeIoUKernelP13QuadrilateralS0_Pdii_param_4];
	add.u64 	%rd1, %SPL, 0;
	add.u64 	%rd2, %SPL, 64;
	add.u64 	%rd3, %SPL, 192;
	add.u64 	%rd4, %SPL, 320;
	mov.u32 	%r117, %ctaid.x;
	mov.u32 	%r118, %ntid.x;
	mov.u32 	%r119, %tid.x;
	mad.lo.s32 	%r1, %r117, %r118, %r119;
	mov.u32 	%r120, %ctaid.y;
	mov.u32 	%r121, %ntid.y;
	mov.u32 	%r122, %tid.y;
	mad.lo.s32 	%r123, %r120, %r121, %r122;
	setp.ge.s32 	%p14, %r1, %r115;
	setp.ge.s32 	%p15, %r123, %r116;
	or.pred  	%p16, %p14, %p15;
	@%p16 bra 	$L__BB0_227;
	cvta.to.global.u64 	%rd29, %rd22;
	cvta.to.global.u64 	%rd30, %rd23;
	mad.lo.s32 	%r3, %r116, %r1, %r123;
	mul.wide.s32 	%rd31, %r1, 64;
	add.s64 	%rd5, %rd29, %rd31;
	mul.wide.u32 	%rd32, %r123, 64;
	add.s64 	%rd6, %rd30, %rd32;
	ld.global.f64 	%fd289, [%rd5];
	add.f64 	%fd290, %fd289, 0d0000000000000000;
	ld.global.f64 	%fd291, [%rd5+8];
	add.f64 	%fd292, %fd291, 0d0000000000000000;
	ld.global.f64 	%fd293, [%rd5+16];
	add.f64 	%fd294, %fd290, %fd293;
	ld.global.f64 	%fd295, [%rd5+24];
	add.f64 	%fd296, %fd292, %fd295;
	ld.global.f64 	%fd297, [%rd5+32];
	add.f64 	%fd298, %fd294, %fd297;
	ld.global.f64 	%fd299, [%rd5+40];
	add.f64 	%fd300, %fd296, %fd299;
	ld.global.f64 	%fd301, [%rd5+48];
	add.f64 	%fd302, %fd298, %fd301;
	ld.global.f64 	%fd303, [%rd5+56];
	add.f64 	%fd304, %fd300, %fd303;
	mul.f64 	%fd1, %fd302, 0d3FD0000000000000;
	mul.f64 	%fd2, %fd304, 0d3FD0000000000000;
	mov.b32 	%r200, 0;
$L__BB0_2:
	mov.u32 	%r201, %r200;
	mov.u32 	%r202, %r200;
$L__BB0_3:
	add.s32 	%r7, %r201, 1;
	mul.wide.u32 	%rd33, %r201, 16;
	add.s64 	%rd34, %rd5, %rd33;
	ld.global.f64 	%fd305, [%rd34+24];
	sub.f64 	%fd3, %fd305, %fd2;
	ld.global.f64 	%fd306, [%rd34+16];
	sub.f64 	%fd4, %fd306, %fd1;
	abs.f64 	%fd5, %fd4;
	abs.f64 	%fd6, %fd3;
	setp.leu.f64 	%p17, %fd6, %fd5;
	setp.gt.f64 	%p18, %fd6, %fd5;
	selp.f64 	%fd7, %fd6, %fd5, %p18;
	selp.f64 	%fd307, %fd5, %fd6, %p18;
	div.rn.f64 	%fd308, %fd307, %fd7;
	mul.f64 	%fd309, %fd308, %fd308;
	fma.rn.f64 	%fd310, %fd309, 0dBEF53E1D2A25FF7E, 0d3F2D3B63DBB65B49;
	fma.rn.f64 	%fd311, %fd310, %fd309, 0dBF5312788DDE082E;
	fma.rn.f64 	%fd312, %fd311, %fd309, 0d3F6F9690C8249315;
	fma.rn.f64 	%fd313, %fd312, %fd309, 0dBF82CF5AABC7CF0D;
	fma.rn.f64 	%fd314, %fd313, %fd309, 0d3F9162B0B2A3BFDE;
	fma.rn.f64 	%fd315, %fd314, %fd309, 0dBF9A7256FEB6FC6B;
	fma.rn.f64 	%fd316, %fd315, %fd309, 0d3FA171560CE4A489;
	fma.rn.f64 	%fd317, %fd316, %fd309, 0dBFA4F44D841450E4;
	fma.rn.f64 	%fd318, %fd317, %fd309, 0d3FA7EE3D3F36BB95;
	fma.rn.f64 	%fd319, %fd318, %fd309, 0dBFAAD32AE04A9FD1;
	fma.rn.f64 	%fd320, %fd319, %fd309, 0d3FAE17813D66954F;
	fma.rn.f64 	%fd321, %fd320, %fd309, 0dBFB11089CA9A5BCD;
	fma.rn.f64 	%fd322, %fd321, %fd309, 0d3FB3B12B2DB51738;
	fma.rn.f64 	%fd323, %fd322, %fd309, 0dBFB745D022F8DC5C;
	fma.rn.f64 	%fd324, %fd323, %fd309, 0d3FBC71C709DFE927;
	fma.rn.f64 	%fd325, %fd324, %fd309, 0dBFC2492491FA1744;
	fma.rn.f64 	%fd326, %fd325, %fd309, 0d3FC99999999840D2;
	fma.rn.f64 	%fd327, %fd326, %fd309, 0dBFD555555555544C;
	mul.f64 	%fd328, %fd309, %fd327;
	fma.rn.f64 	%fd8, %fd328, %fd308, %fd308;
	@%p17 bra 	$L__BB0_5;
	{
	.reg .b32 %temp; 
	mov.b64 	{%temp, %r126}, %fd4;
	}
	setp.lt.s32 	%p20, %r126, 0;
	neg.f64 	%fd331, %fd8;
	selp.f64 	%fd332, %fd8, %fd331, %p20;
	add.f64 	%fd1147, %fd332, 0d3FF921FB54442D18;
	bra.uni 	$L__BB0_6;
$L__BB0_5:
	{
	.reg .b32 %temp; 
	mov.b64 	{%temp, %r125}, %fd4;
	}
	setp.lt.s32 	%p19, %r125, 0;
	mov.f64 	%fd329, 0d400921FB54442D18;
	sub.f64 	%fd330, %fd329, %fd8;
	selp.f64 	%fd1147, %fd330, %fd8, %p19;
$L__BB0_6:
	setp.neu.f64 	%p21, %fd7, 0d0000000000000000;
	@%p21 bra 	$L__BB0_8;
	{
	.reg .b32 %temp; 
	mov.b64 	{%temp, %r128}, %fd4;
	}
	setp.lt.s32 	%p24, %r128, 0;
	selp.f64 	%fd1148, 0d400921FB54442D18, 0d0000000000000000, %p24;
	bra.uni 	$L__BB0_9;
$L__BB0_8:
	setp.eq.f64 	%p22, %fd5, %fd6;
	{
	.reg .b32 %temp; 
	mov.b64 	{%temp, %r127}, %fd4;
	}
	setp.lt.s32 	%p23, %r127, 0;
	selp.f64 	%fd333, 0d4002D97C7F3321D2, 0d3FE921FB54442D18, %p23;
	selp.f64 	%fd1148, %fd333, %fd1147, %p22;
$L__BB0_9:
	add.rn.f64 	%fd334, %fd5, %fd6;
	mul.wide.u32 	%rd35, %r202, 16;
	add.s64 	%rd36, %rd5, %rd35;
	setp.nan.f64 	%p25, %fd334, %fd334;
	copysign.f64 	%fd335, %fd3, %fd1148;
	selp.f64 	%fd15, %fd334, %fd335, %p25;
	ld.global.f64 	%fd336, [%rd36+8];
	sub.f64 	%fd16, %fd336, %fd2;
	ld.global.f64 	%fd337, [%rd36];
	sub.f64 	%fd17, %fd337, %fd1;
	abs.f64 	%fd18, %fd17;
	abs.f64 	%fd19, %fd16;
	setp.leu.f64 	%p26, %fd19, %fd18;
	setp.gt.f64 	%p27, %fd19, %fd18;
	selp.f64 	%fd20, %fd19, %fd18, %p27;
	selp.f64 	%fd338, %fd18, %fd19, %p27;
	div.rn.f64 	%fd339, %fd338, %fd20;
	mul.f64 	%fd340, %fd339, %fd339;
	fma.rn.f64 	%fd341, %fd340, 0dBEF53E1D2A25FF7E, 0d3F2D3B63DBB65B49;
	fma.rn.f64 	%fd342, %fd341, %fd340, 0dBF5312788DDE082E;
	fma.rn.f64 	%fd343, %fd342, %fd340, 0d3F6F9690C8249315;
	fma.rn.f64 	%fd344, %fd343, %fd340, 0dBF82CF5AABC7CF0D;
	fma.rn.f64 	%fd345, %fd344, %fd340, 0d3F9162B0B2A3BFDE;
	fma.rn.f64 	%fd346, %fd345, %fd340, 0dBF9A7256FEB6FC6B;
	fma.rn.f64 	%fd347, %fd346, %fd340, 0d3FA171560CE4A489;
	fma.rn.f64 	%fd348, %fd347, %fd340, 0dBFA4F44D841450E4;
	fma.rn.f64 	%fd349, %fd348, %fd340, 0d3FA7EE3D3F36BB95;
	fma.rn.f64 	%fd350, %fd349, %fd340, 0dBFAAD32AE04A9FD1;
	fma.rn.f64 	%fd351, %fd350, %fd340, 0d3FAE17813D66954F;
	fma.rn.f64 	%fd352, %fd351, %fd340, 0dBFB11089CA9A5BCD;
	fma.rn.f64 	%fd353, %fd352, %fd340, 0d3FB3B12B2DB51738;
	fma.rn.f64 	%fd354, %fd353, %fd340, 0dBFB745D022F8DC5C;
	fma.rn.f64 	%fd355, %fd354, %fd340, 0d3FBC71C709DFE927;
	fma.rn.f64 	%fd356, %fd355, %fd340, 0dBFC2492491FA1744;
	fma.rn.f64 	%fd357, %fd356, %fd340, 0d3FC99999999840D2;
	fma.rn.f64 	%fd358, %fd357, %fd340, 0dBFD555555555544C;
	mul.f64 	%fd359, %fd340, %fd358;
	fma.rn.f64 	%fd21, %fd359, %fd339, %fd339;
	@%p26 bra 	$L__BB0_11;
	{
	.reg .b32 %temp; 
	mov.b64 	{%temp, %r130}, %fd17;
	}
	setp.lt.s32 	%p29, %r130, 0;
	neg.f64 	%fd362, %fd21;
	selp.f64 	%fd363, %fd21, %fd362, %p29;
	add.f64 	%fd1149, %fd363, 0d3FF921FB54442D18;
	bra.uni 	$L__BB0_12;
$L__BB0_11:
	{
	.reg .b32 %temp; 
	mov.b64 	{%temp, %r129}, %fd17;
	}
	setp.lt.s32 	%p28, %r129, 0;
	mov.f64 	%fd360, 0d400921FB54442D18;
	sub.f64 	%fd361, %fd360, %fd21;
	selp.f64 	%fd1149, %fd361, %fd21, %p28;
$L__BB0_12:
	setp.neu.f64 	%p30, %fd20, 0d0000000000000000;
	@%p30 bra 	$L__BB0_14;
	{
	.reg .b32 %temp; 
	mov.b64 	{%temp, %r132}, %fd17;
	}
	setp.lt.s32 	%p33, %r132, 0;
	selp.f64 	%fd1150, 0d400921FB54442D18, 0d0000000000000000, %p33;
	bra.uni 	$L__BB0_15;
$L__BB0_14:
	setp.eq.f64 	%p31, %fd18, %fd19;
	{
	.reg .b32 %temp; 
	mov.b64 	{%temp, %r131}, %fd17;
	}
	setp.lt.s32 	%p32, %r131, 0;
	selp.f64 	%fd364, 0d4002D97C7F3321D2, 0d3FE921FB54442D18, %p32;
	selp.f64 	%fd1150, %fd364, %fd1149, %p31;
$L__BB0_15:
	add.rn.f64 	%fd365, %fd18, %fd19;
	setp.nan.f64 	%p34, %fd365, %fd365;
	copysign.f64 	%fd366, %fd16, %fd1150;
	selp.f64 	%fd28, %fd365, %fd366, %p34;
	sub.f64 	%fd367, %fd15, %fd28;
	abs.f64 	%fd368, %fd367;
	setp.geu.f64 	%p35, %fd368, 0d3EB0C6F7A0B5ED8D;
	@%p35 bra 	$L__BB0_17;
	mul.f64 	%fd369, %fd3, %fd3;
	fma.rn.f64 	%fd370, %fd4, %fd4, %fd369;
	mul.f64 	%fd371, %fd16, %fd16;
	fma.rn.f64 	%fd372, %fd17, %fd17, %fd371;
	setp.lt.f64 	%p390, %fd370, %fd372;
	bra.uni 	$L__BB0_18;
$L__BB0_17:
	setp.lt.f64 	%p390, %fd15, %fd28;
$L__BB0_18:
	selp.b32 	%r202, %r7, %r202, %p390;
	setp.ne.s32 	%p36, %r7, 3;
	mov.u32 	%r201, %r7;
	@%p36 bra 	$L__BB0_3;
	mul.wide.s32 	%rd37, %r202, 16;
	add.s64 	%rd38, %rd5, %rd37;
	ld.global.f64 	%fd373, [%rd38];
	ld.global.f64 	%fd374, [%rd38+8];
	mul.wide.u32 	%rd39, %r200, 16;
	add.s64 	%rd40, %rd5, %rd39;
	ld.global.f64 	%fd375, [%rd40];
	ld.global.f64 	%fd376, [%rd40+8];
	st.global.f64 	[%rd38], %fd375;
	st.global.f64 	[%rd38+8], %fd376;
	st.global.f64 	[%rd40], %fd373;
	st.global.f64 	[%rd40+8], %fd374;
	add.s32 	%r200, %r200, 1;
	setp.ne.s32 	%p37, %r200, 3;
	@%p37 bra 	$L__BB0_2;
	ld.global.f64 	%fd377, [%rd6];
	add.f64 	%fd378, %fd377, 0d0000000000000000;
	ld.global.f64 	%fd379, [%rd6+8];
	add.f64 	%fd380, %fd379, 0d0000000000000000;
	ld.global.f64 	%fd381, [%rd6+16];
	add.f64 	%fd382, %fd378, %fd381;
	ld.global.f64 	%fd383, [%rd6+24];
	add.f64 	%fd384, %fd380, %fd383;
	ld.global.f64 	%fd385, [%rd6+32];
	add.f64 	%fd386, %fd382, %fd385;
	ld.global.f64 	%fd387, [%rd6+40];
	add.f64 	%fd388, %fd384, %fd387;
	ld.global.f64 	%fd389, [%rd6+48];
	add.f64 	%fd390, %fd386, %fd389;
	ld.global.f64 	%fd391, [%rd6+56];
	add.f64 	%fd392, %fd388, %fd391;
	mul.f64 	%fd29, %fd390, 0d3FD0000000000000;
	mul.f64 	%fd30, %fd392, 0d3FD0000000000000;
	mov.b32 	%r203, 0;
$L__BB0_21:
	mov.u32 	%r204, %r203;
	mov.u32 	%r205, %r203;
$L__BB0_22:
	add.s32 	%r13, %r204, 1;
	mul.wide.u32 	%rd41, %r204, 16;
	add.s64 	%rd42, %rd6, %rd41;
	ld.global.f64 	%fd393, [%rd42+24];
	sub.f64 	%fd31, %fd393, %fd30;
	ld.global.f64 	%fd394, [%rd42+16];
	sub.f64 	%fd32, %fd394, %fd29;
	abs.f64 	%fd33, %fd32;
	abs.f64 	%fd34, %fd31;
	setp.leu.f64 	%p38, %fd34, %fd33;
	setp.gt.f64 	%p39, %fd34, %fd33;
	selp.f64 	%fd35, %fd34, %fd33, %p39;
	selp.f64 	%fd395, %fd33, %fd34, %p39;
	div.rn.f64 	%fd396, %fd395, %fd35;
	mul.f64 	%fd397, %fd396, %fd396;
	fma.rn.f64 	%fd398, %fd397, 0dBEF53E1D2A25FF7E, 0d3F2D3B63DBB65B49;
	fma.rn.f64 	%fd399, %fd398, %fd397, 0dBF5312788DDE082E;
	fma.rn.f64 	%fd400, %fd399, %fd397, 0d3F6F9690C8249315;
	fma.rn.f64 	%fd401, %fd400, %fd397, 0dBF82CF5AABC7CF0D;
	fma.rn.f64 	%fd402, %fd401, %fd397, 0d3F9162B0B2A3BFDE;
	fma.rn.f64 	%fd403, %fd402, %fd397, 0dBF9A7256FEB6FC6B;
	fma.rn.f64 	%fd404, %fd403, %fd397, 0d3FA171560CE4A489;
	fma.rn.f64 	%fd405, %fd404, %fd397, 0dBFA4F44D841450E4;
	fma.rn.f64 	%fd406, %fd405, %fd397, 0d3FA7EE3D3F36BB95;
	fma.rn.f64 	%fd407, %fd406, %fd397, 0dBFAAD32AE04A9FD1;
	fma.rn.f64 	%fd408, %fd407, %fd397, 0d3FAE17813D66954F;
	fma.rn.f64 	%fd409, %fd408, %fd397, 0dBFB11089CA9A5BCD;
	fma.rn.f64 	%fd410, %fd409, %fd397, 0d3FB3B12B2DB51738;
	fma.rn.f64 	%fd411, %fd410, %fd397, 0dBFB745D022F8DC5C;
	fma.rn.f64 	%fd412, %fd411, %fd397, 0d3FBC71C709DFE927;
	fma.rn.f64 	%fd413, %fd412, %fd397, 0dBFC2492491FA1744;
	fma.rn.f64 	%fd414, %fd413, %fd397, 0d3FC99999999840D2;
	fma.rn.f64 	%fd415, %fd414, %fd397, 0dBFD555555555544C;
	mul.f64 	%fd416, %fd397, %fd415;
	fma.rn.f64 	%fd36, %fd416, %fd396, %fd396;
	@%p38 bra 	$L__BB0_24;
	{
	.reg .b32 %temp; 
	mov.b64 	{%temp, %r135}, %fd32;
	}
	setp.lt.s32 	%p41, %r135, 0;
	neg.f64 	%fd419, %fd36;
	selp.f64 	%fd420, %fd36, %fd419, %p41;
	add.f64 	%fd1151, %fd420, 0d3FF921FB54442D18;
	bra.uni 	$L__BB0_25;
$L__BB0_24:
	{
	.reg .b32 %temp; 
	mov.b64 	{%temp, %r134}, %fd32;
	}
	setp.lt.s32 	%p40, %r134, 0;
	mov.f64 	%fd417, 0d400921FB54442D18;
	sub.f64 	%fd418, %fd417, %fd36;
	selp.f64 	%fd1151, %fd418, %fd36, %p40;
$L__BB0_25:
	setp.neu.f64 	%p42, %fd35, 0d0000000000000000;
	@%p42 bra 	$L__BB0_27;
	{
	.reg .b32 %temp; 
	mov.b64 	{%temp, %r137}, %fd32;
	}
	setp.lt.s32 	%p45, %r137, 0;
	selp.f64 	%fd1152, 0d400921FB54442D18, 0d0000000000000000, %p45;
	bra.uni 	$L__BB0_28;
$L__BB0_27:
	setp.eq.f64 	%p43, %fd33, %fd34;
	{
	.reg .b32 %temp; 
	mov.b64 	{%temp, %r136}, %fd32;
	}
	setp.lt.s32 	%p44, %r136, 0;
	selp.f64 	%fd421, 0d4002D97C7F3321D2, 0d3FE921FB54442D18, %p44;
	selp.f64 	%fd1152, %fd421, %fd1151, %p43;
$L__BB0_28:
	add.rn.f64 	%fd422, %fd33, %fd34;
	mul.wide.u32 	%rd43, %r205, 16;
	add.s64 	%rd44, %rd6, %rd43;
	setp.nan.f64 	%p46, %fd422, %fd422;
	copysign.f64 	%fd423, %fd31, %fd1152;
	selp.f64 	%fd43, %fd422, %fd423, %p46;
	ld.global.f64 	%fd424, [%rd44+8];
	sub.f64 	%fd44, %fd424, %fd30;
	ld.global.f64 	%fd425, [%rd44];
	sub.f64 	%fd45, %fd425, %fd29;
	abs.f64 	%fd46, %fd45;
	abs.f64 	%fd47, %fd44;
	setp.leu.f64 	%p47, %fd47, %fd46;
	setp.gt.f64 	%p48, %fd47, %fd46;
	selp.f64 	%fd48, %fd47, %fd46, %p48;
	selp.f64 	%fd426, %fd46, %fd47, %p48;
	div.rn.f64 	%fd427, %fd426, %fd48;
	mul.f64 	%fd428, %fd427, %fd427;
	fma.rn.f64 	%fd429, %fd428, 0dBEF53E1D2A25FF7E, 0d3F2D3B63DBB65B49;
	fma.rn.f64 	%fd430, %fd429, %fd428, 0dBF5312788DDE082E;
	fma.rn.f64 	%fd431, %fd430, %fd428, 0d3F6F9690C8249315;
	fma.rn.f64 	%fd432, %fd431, %fd428, 0dBF82CF5AABC7CF0D;
	fma.rn.f64 	%fd433, %fd432, %fd428, 0d3F9162B0B2A3BFDE;
	fma.rn.f64 	%fd434, %fd433, %fd428, 0dBF9A7256FEB6FC6B;
	fma.rn.f64 	%fd435, %fd434, %fd428, 0d3FA171560CE4A489;
	fma.rn.f64 	%fd436, %fd435, %fd428, 0dBFA4F44D841450E4;
	fma.rn.f64 	%fd437, %fd436, %fd428, 0d3FA7EE3D3F36BB95;
	fma.rn.f64 	%fd438, %fd437, %fd428, 0dBFAAD32AE04A9FD1;
	fma.rn.f64 	%fd439, %fd438, %fd428, 0d3FAE17813D66954F;
	fma.rn.f64 	%fd440, %fd439, %fd428, 0dBFB11089CA9A5BCD;
	fma.rn.f64 	%fd441, %fd440, %fd428, 0d3FB3B12B2DB51738;
	fma.rn.f64 	%fd442, %fd441, %fd428, 0dBFB745D022F8DC5C;
	fma.rn.f64 	%fd443, %fd442, %fd428, 0d3FBC71C709DFE927;
	fma.rn.f64 	%fd444, %fd443, %fd428, 0dBFC2492491FA1744;
	fma.rn.f64 	%fd445, %fd444, %fd428, 0d3FC99999999840D2;
	fma.rn.f64 	%fd446, %fd445, %fd428, 0dBFD555555555544C;
	mul.f64 	%fd447, %fd428, %fd446;
	fma.rn.f64 	%fd49, %fd447, %fd427, %fd427;
	@%p47 bra 	$L__BB0_30;
	{
	.reg .b32 %temp; 
	mov.b64 	{%temp, %r139}, %fd45;
	}
	setp.lt.s32 	%p50, %r139, 0;
	neg.f64 	%fd450, %fd49;
	selp.f64 	%fd451, %fd49, %fd450, %p50;
	add.f64 	%fd1153, %fd451, 0d3FF921FB54442D18;
	bra.uni 	$L__BB0_31;
$L__BB0_30:
	{
	.reg .b32 %temp; 
	mov.b64 	{%temp, %r138}, %fd45;
	}
	setp.lt.s32 	%p49, %r138, 0;
	mov.f64 	%fd448, 0d400921FB54442D18;
	sub.f64 	%fd449, %fd448, %fd49;
	selp.f64 	%fd1153, %fd449, %fd49, %p49;
$L__BB0_31:
	setp.neu.f64 	%p51, %fd48, 0d0000000000000000;
	@%p51 bra 	$L__BB0_33;
	{
	.reg .b32 %temp; 
	mov.b64 	{%temp, %r141}, %fd45;
	}
	setp.lt.s32 	%p54, %r141, 0;
	selp.f64 	%fd1154, 0d400921FB54442D18, 0d0000000000000000, %p54;
	bra.uni 	$L__BB0_34;
$L__BB0_33:
	setp.eq.f64 	%p52, %fd46, %fd47;
	{
	.reg .b32 %temp; 
	mov.b64 	{%temp, %r140}, %fd45;
	}
	setp.lt.s32 	%p53, %r140, 0;
	selp.f64 	%fd452, 0d4002D97C7F3321D2, 0d3FE921FB54442D18, %p53;
	selp.f64 	%fd1154, %fd452, %fd1153, %p52;
$L__BB0_34:
	add.rn.f64 	%fd453, %fd46, %fd47;
	setp.nan.f64 	%p55, %fd453, %fd453;
	copysign.f64 	%fd454, %fd44, %fd1154;
	selp.f64 	%fd56, %fd453, %fd454, %p55;
	sub.f64 	%fd455, %fd43, %fd56;
	abs.f64 	%fd456, %fd455;
	setp.geu.f64 	%p56, %fd456, 0d3EB0C6F7A0B5ED8D;
	@%p56 bra 	$L__BB0_36;
	mul.f64 	%fd457, %fd31, %fd31;
	fma.rn.f64 	%fd458, %fd32, %fd32, %fd457;
	mul.f64 	%fd459, %fd44, %fd44;
	fma.rn.f64 	%fd460, %fd45, %fd45, %fd459;
	setp.lt.f64 	%p391, %fd458, %fd460;
	bra.uni 	$L__BB0_37;
$L__BB0_36:
	setp.lt.f64 	%p391, %fd43, %fd56;
$L__BB0_37:
	selp.b32 	%r205, %r13, %r205, %p391;
	setp.ne.s32 	%p57, %r13, 3;
	mov.u32 	%r204, %r13;
	@%p57 bra 	$L__BB0_22;
	mul.wide.s32 	%rd45, %r205, 16;
	add.s64 	%rd46, %rd6, %rd45;
	ld.global.f64 	%fd461, [%rd46];
	ld.global.f64 	%fd462, [%rd46+8];
	mul.wide.u32 	%rd47, %r203, 16;
	add.s64 	%rd48, %rd6, %rd47;
	ld.global.f64 	%fd463, [%rd48];
	ld.global.f64 	%fd464, [%rd48+8];
	st.global.f64 	[%rd46], %fd463;
	st.global.f64 	[%rd46+8], %fd464;
	st.global.f64 	[%rd48], %fd461;
	st.global.f64 	[%rd48+8], %fd462;
	add.s32 	%r203, %r203, 1;
	setp.ne.s32 	%p58, %r203, 3;
	@%p58 bra 	$L__BB0_21;
	ld.global.f64 	%fd57, [%rd5];
	ld.global.f64 	%fd58, [%rd5+8];
	ld.global.f64 	%fd59, [%rd5+16];
	ld.global.f64 	%fd60, [%rd5+24];
	ld.global.f64 	%fd61, [%rd5+32];
	ld.global.f64 	%fd62, [%rd5+40];
	ld.global.f64 	%fd63, [%rd5+48];
	ld.global.f64 	%fd64, [%rd5+56];
	ld.global.f64 	%fd65, [%rd6];
	ld.global.f64 	%fd66, [%rd6+8];
	ld.global.f64 	%fd67, [%rd6+16];
	ld.global.f64 	%fd68, [%rd6+24];
	ld.global.f64 	%fd69, [%rd6+32];
	ld.global.f64 	%fd70, [%rd6+40];
	ld.global.f64 	%fd71, [%rd6+48];
	ld.global.f64 	%fd72, [%rd6+56];
	st.local.f64 	[%rd1], %fd57;
	st.local.f64 	[%rd1+8], %fd58;
	st.local.f64 	[%rd1+16], %fd59;
	st.local.f64 	[%rd1+24], %fd60;
	st.local.f64 	[%rd1+32], %fd61;
	st.local.f64 	[%rd1+40], %fd62;
	st.local.f64 	[%rd1+48], %fd63;
	st.local.f64 	[%rd1+56], %fd64;
	sub.f64 	%fd73, %fd68, %fd66;
	max.f64 	%fd74, %fd65, %fd67;
	min.f64 	%fd75, %fd65, %fd67;
	max.f64 	%fd76, %fd66, %fd68;
	min.f64 	%fd77, %fd66, %fd68;
	sub.f64 	%fd78, %fd70, %fd68;
	max.f64 	%fd79, %fd67, %fd69;
	min.f64 	%fd80, %fd67, %fd69;
	max.f64 	%fd81, %fd68, %fd70;
	min.f64 	%fd82, %fd68, %fd70;
	sub.f64 	%fd83, %fd72, %fd70;
	max.f64 	%fd84, %fd69, %fd71;
	min.f64 	%fd85, %fd69, %fd71;
	max.f64 	%fd86, %fd70, %fd72;
	min.f64 	%fd87, %fd70, %fd72;
	sub.f64 	%fd88, %fd66, %fd72;
	max.f64 	%fd89, %fd71, %fd65;
	min.f64 	%fd90, %fd71, %fd65;
	max.f64 	%fd91, %fd72, %fd66;
	min.f64 	%fd92, %fd72, %fd66;
	sub.f64 	%fd93, %fd71, %fd65;
	mov.b32 	%r215, 0;
	mov.u32 	%r207, %r215;
$L__BB0_40:
	mul.wide.u32 	%rd49, %r207, 16;
	add.s64 	%rd50, %rd1, %rd49;
	ld.local.f64 	%fd94, [%rd50];
	ld.local.f64 	%fd95, [%rd50+8];
	add.s32 	%r207, %r207, 1;
	shl.b32 	%r143, %r207, 4;
	cvt.u64.u32 	%rd51, %r143;
	and.b64  	%rd52, %rd51, 48;
	add.s64 	%rd53, %rd1, %rd52;
	ld.local.f64 	%fd96, [%rd53];
	ld.local.f64 	%fd97, [%rd53+8];
	sub.f64 	%fd98, %fd97, %fd95;
	sub.f64 	%fd99, %fd96, %fd94;
	max.f64 	%fd100, %fd94, %fd96;
	min.f64 	%fd101, %fd94, %fd96;
	max.f64 	%fd102, %fd95, %fd97;
	min.f64 	%fd103, %fd95, %fd97;
	sub.f64 	%fd104, %fd94, %fd96;
	mul.f64 	%fd465, %fd94, %fd98;
	fma.rn.f64 	%fd105, %fd95, %fd104, %fd465;
	sub.f64 	%fd466, %fd65, %fd96;
	mul.f64 	%fd467, %fd98, %fd466;
	sub.f64 	%fd468, %fd66, %fd97;
	mul.f64 	%fd469, %fd99, %fd468;
	sub.f64 	%fd470, %fd467, %fd469;
	abs.f64 	%fd106, %fd470;
	setp.lt.f64 	%p59, %fd106, 0d3DDB7CDFD9D7BDBB;
	setp.gt.f64 	%p60, %fd470, 0d0000000000000000;
	selp.b32 	%r144, 1, 2, %p60;
	selp.b32 	%r19, 0, %r144, %p59;
	sub.f64 	%fd471, %fd67, %fd96;
	mul.f64 	%fd472, %fd98, %fd471;
	sub.f64 	%fd473, %fd68, %fd97;
	mul.f64 	%fd474, %fd99, %fd473;
	sub.f64 	%fd475, %fd472, %fd474;
	abs.f64 	%fd107, %fd475;
	setp.lt.f64 	%p61, %fd107, 0d3DDB7CDFD9D7BDBB;
	setp.gt.f64 	%p62, %fd475, 0d0000000000000000;
	selp.b32 	%r145, 1, 2, %p62;
	selp.b32 	%r20, 0, %r145, %p61;
	sub.f64 	%fd476, %fd94, %fd67;
	mul.f64 	%fd477, %fd476, %fd73;
	sub.f64 	%fd478, %fd95, %fd68;
	sub.f64 	%fd479, %fd67, %fd65;
	mul.f64 	%fd480, %fd479, %fd478;
	sub.f64 	%fd481, %fd477, %fd480;
	abs.f64 	%fd108, %fd481;
	setp.lt.f64 	%p63, %fd108, 0d3DDB7CDFD9D7BDBB;
	setp.gt.f64 	%p64, %fd481, 0d0000000000000000;
	selp.b32 	%r146, 1, 2, %p64;
	selp.b32 	%r147, 0, %r146, %p63;
	sub.f64 	%fd482, %fd96, %fd67;
	mul.f64 	%fd483, %fd482, %fd73;
	sub.f64 	%fd484, %fd97, %fd68;
	mul.f64 	%fd485, %fd479, %fd484;
	sub.f64 	%fd486, %fd483, %fd485;
	abs.f64 	%fd109, %fd486;
	setp.lt.f64 	%p65, %fd109, 0d3DDB7CDFD9D7BDBB;
	setp.gt.f64 	%p66, %fd486, 0d0000000000000000;
	selp.b32 	%r149, 1, 2, %p66;
	selp.b32 	%r150, 0, %r149, %p65;
	setp.eq.s32 	%p67, %r19, %r20;
	setp.eq.s32 	%p68, %r147, %r150;
	or.pred  	%p69, %p67, %p68;
	@%p69 bra 	$L__BB0_43;
	sub.f64 	%fd487, %fd65, %fd67;
	mul.f64 	%fd488, %fd98, %fd487;
	mul.f64 	%fd489, %fd104, %fd73;
	sub.f64 	%fd110, %fd488, %fd489;
	abs.f64 	%fd490, %fd110;
	setp.lt.f64 	%p102, %fd490, 0d3DDB7CDFD9D7BDBB;
	@%p102 bra 	$L__BB0_58;
	sub.f64 	%fd491, %fd65, %fd67;
	mul.f64 	%fd492, %fd105, %fd491;
	mul.f64 	%fd493, %fd65, %fd73;
	fma.rn.f64 	%fd494, %fd66, %fd491, %fd493;
	mul.f64 	%fd495, %fd104, %fd494;
	sub.f64 	%fd496, %fd492, %fd495;
	div.rn.f64 	%fd1156, %fd496, %fd110;
	mul.f64 	%fd497, %fd98, %fd494;
	mul.f64 	%fd498, %fd105, %fd73;
	sub.f64 	%fd499, %fd497, %fd498;
	div.rn.f64 	%fd1155, %fd499, %fd110;
	bra.uni 	$L__BB0_51;
$L__BB0_43:
	setp.geu.f64 	%p70, %fd106, 0d3DDB7CDFD9D7BDBB;
	@%p70 bra 	$L__BB0_45;
	setp.le.f64 	%p71, %fd65, %fd100;
	setp.ge.f64 	%p72, %fd65, %fd101;
	setp.le.f64 	%p73, %fd66, %fd102;
	and.pred  	%p74, %p71, %p73;
	and.pred  	%p75, %p74, %p72;
	setp.ge.f64 	%p76, %fd66, %fd103;
	and.pred  	%p77, %p75, %p76;
	mov.f64 	%fd1155, %fd66;
	mov.f64 	%fd1156, %fd65;
	@%p77 bra 	$L__BB0_51;
$L__BB0_45:
	setp.geu.f64 	%p78, %fd107, 0d3DDB7CDFD9D7BDBB;
	@%p78 bra 	$L__BB0_47;
	setp.le.f64 	%p79, %fd67, %fd100;
	setp.ge.f64 	%p80, %fd67, %fd101;
	setp.le.f64 	%p81, %fd68, %fd102;
	and.pred  	%p82, %p79, %p81;
	and.pred  	%p83, %p82, %p80;
	setp.ge.f64 	%p84, %fd68, %fd103;
	and.pred  	%p85, %p83, %p84;
	mov.f64 	%fd1155, %fd68;
	mov.f64 	%fd1156, %fd67;
	@%p85 bra 	$L__BB0_51;
$L__BB0_47:
	setp.geu.f64 	%p86, %fd108, 0d3DDB7CDFD9D7BDBB;
	@%p86 bra 	$L__BB0_49;
	setp.le.f64 	%p87, %fd94, %fd74;
	setp.ge.f64 	%p88, %fd94, %fd75;
	setp.le.f64 	%p89, %fd95, %fd76;
	and.pred  	%p90, %p87, %p89;
	and.pred  	%p91, %p90, %p88;
	setp.ge.f64 	%p92, %fd95, %fd77;
	and.pred  	%p93, %p91, %p92;
	mov.f64 	%fd1155, %fd95;
	mov.f64 	%fd1156, %fd94;
	@%p93 bra 	$L__BB0_51;
$L__BB0_49:
	setp.geu.f64 	%p94, %fd109, 0d3DDB7CDFD9D7BDBB;
	@%p94 bra 	$L__BB0_58;
	setp.gtu.f64 	%p95, %fd96, %fd74;
	setp.ltu.f64 	%p96, %fd96, %fd75;
	setp.gtu.f64 	%p97, %fd97, %fd76;
	or.pred  	%p98, %p95, %p97;
	or.pred  	%p99, %p98, %p96;
	setp.ltu.f64 	%p100, %fd97, %fd77;
	or.pred  	%p101, %p99, %p100;
	mov.f64 	%fd1155, %fd97;
	mov.f64 	%fd1156, %fd96;
	@%p101 bra 	$L__BB0_58;
$L__BB0_51:
	setp.lt.s32 	%p104, %r215, 1;
	mov.pred 	%p103, -1;
	mov.pred 	%p392, %p103;
	@%p104 bra 	$L__BB0_56;
	mov.b32 	%r208, 0;
$L__BB0_53:
	mul.wide.u32 	%rd54, %r208, 16;
	add.s64 	%rd7, %rd2, %rd54;
	ld.local.f64 	%fd500, [%rd7];
	sub.f64 	%fd501, %fd500, %fd1156;
	abs.f64 	%fd502, %fd501;
	setp.geu.f64 	%p105, %fd502, 0d3DDB7CDFD9D7BDBB;
	@%p105 bra 	$L__BB0_55;
	ld.local.f64 	%fd503, [%rd7+8];
	sub.f64 	%fd504, %fd503, %fd1155;
	abs.f64 	%fd505, %fd504;
	setp.lt.f64 	%p107, %fd505, 0d3DDB7CDFD9D7BDBB;
	mov.pred 	%p392, 0;
	@%p107 bra 	$L__BB0_56;
$L__BB0_55:
	add.s32 	%r208, %r208, 1;
	setp.ne.s32 	%p109, %r208, %r215;
	mov.pred 	%p392, %p103;
	@%p109 bra 	$L__BB0_53;
$L__BB0_56:
	setp.gt.s32 	%p110, %r215, 7;
	not.pred 	%p111, %p392;
	or.pred  	%p112, %p110, %p111;
	@%p112 bra 	$L__BB0_58;
	add.s32 	%r23, %r215, 1;
	mul.wide.s32 	%rd55, %r215, 16;
	add.s64 	%rd56, %rd2, %rd55;
	st.local.v2.f64 	[%rd56], {%fd1156, %fd1155};
	mov.u32 	%r215, %r23;
$L__BB0_58:
	sub.f64 	%fd506, %fd69, %fd96;
	mul.f64 	%fd507, %fd98, %fd506;
	sub.f64 	%fd508, %fd70, %fd97;
	mul.f64 	%fd509, %fd99, %fd508;
	sub.f64 	%fd510, %fd507, %fd509;
	abs.f64 	%fd115, %fd510;
	setp.lt.f64 	%p113, %fd115, 0d3DDB7CDFD9D7BDBB;
	setp.gt.f64 	%p114, %fd510, 0d0000000000000000;
	selp.b32 	%r153, 1, 2, %p114;
	selp.b32 	%r25, 0, %r153, %p113;
	sub.f64 	%fd511, %fd94, %fd69;
	mul.f64 	%fd512, %fd511, %fd78;
	sub.f64 	%fd513, %fd95, %fd70;
	sub.f64 	%fd514, %fd69, %fd67;
	mul.f64 	%fd515, %fd514, %fd513;
	sub.f64 	%fd516, %fd512, %fd515;
	abs.f64 	%fd116, %fd516;
	setp.lt.f64 	%p115, %fd116, 0d3DDB7CDFD9D7BDBB;
	setp.gt.f64 	%p116, %fd516, 0d0000000000000000;
	selp.b32 	%r154, 1, 2, %p116;
	selp.b32 	%r155, 0, %r154, %p115;
	sub.f64 	%fd517, %fd96, %fd69;
	mul.f64 	%fd518, %fd517, %fd78;
	sub.f64 	%fd519, %fd97, %fd70;
	mul.f64 	%fd520, %fd514, %fd519;
	sub.f64 	%fd521, %fd518, %fd520;
	abs.f64 	%fd117, %fd521;
	setp.lt.f64 	%p117, %fd117, 0d3DDB7CDFD9D7BDBB;
	setp.gt.f64 	%p118, %fd521, 0d0000000000000000;
	selp.b32 	%r157, 1, 2, %p118;
	selp.b32 	%r158, 0, %r157, %p117;
	setp.ne.s32 	%p119, %r20, %r25;
	setp.ne.s32 	%p120, %r155, %r158;
	and.pred  	%p121, %p119, %p120;
	@%p121 bra 	$L__BB0_67;
	setp.geu.f64 	%p122, %fd107, 0d3DDB7CDFD9D7BDBB;
	@%p122 bra 	$L__BB0_61;
	setp.le.f64 	%p123, %fd67, %fd100;
	setp.ge.f64 	%p124, %fd67, %fd101;
	setp.le.f64 	%p125, %fd68, %fd102;
	and.pred  	%p126, %p123, %p125;
	and.pred  	%p127, %p126, %p124;
	setp.ge.f64 	%p128, %fd68, %fd103;
	and.pred  	%p129, %p127, %p128;
	mov.f64 	%fd1157, %fd68;
	mov.f64 	%fd1158, %fd67;
	@%p129 bra 	$L__BB0_69;
$L__BB0_61:
	setp.geu.f64 	%p130, %fd115, 0d3DDB7CDFD9D7BDBB;
	@%p130 bra 	$L__BB0_63;
	setp.le.f64 	%p131, %fd69, %fd100;
	setp.ge.f64 	%p132, %fd69, %fd101;
	setp.le.f64 	%p133, %fd70, %fd102;
	and.pred  	%p134, %p131, %p133;
	and.pred  	%p135, %p134, %p132;
	setp.ge.f64 	%p136, %fd70, %fd103;
	and.pred  	%p137, %p135, %p136;
	mov.f64 	%fd1157, %fd70;
	mov.f64 	%fd1158, %fd69;
	@%p137 bra 	$L__BB0_69;
$L__BB0_63:
	setp.geu.f64 	%p138, %fd116, 0d3DDB7CDFD9D7BDBB;
	@%p138 bra 	$L__BB0_65;
	setp.le.f64 	%p139, %fd94, %fd79;
	setp.ge.f64 	%p140, %fd94, %fd80;
	setp.le.f64 	%p141, %fd95, %fd81;
	and.pred  	%p142, %p139, %p141;
	and.pred  	%p143, %p142, %p140;
	setp.ge.f64 	%p144, %fd95, %fd82;
	and.pred  	%p145, %p143, %p144;
	mov.f64 	%fd1157, %fd95;
	mov.f64 	%fd1158, %fd94;
	@%p145 bra 	$L__BB0_69;
$L__BB0_65:
	setp.geu.f64 	%p146, %fd117, 0d3DDB7CDFD9D7BDBB;
	@%p146 bra 	$L__BB0_76;
	setp.gtu.f64 	%p147, %fd96, %fd79;
	setp.ltu.f64 	%p148, %fd96, %fd80;
	setp.gtu.f64 	%p149, %fd97, %fd81;
	or.pred  	%p150, %p147, %p149;
	or.pred  	%p151, %p150, %p148;
	setp.ltu.f64 	%p152, %fd97, %fd82;
	or.pred  	%p153, %p151, %p152;
	mov.f64 	%fd1157, %fd97;
	mov.f64 	%fd1158, %fd96;
	@%p153 bra 	$L__BB0_76;
	bra.uni 	$L__BB0_69;
$L__BB0_67:
	sub.f64 	%fd522, %fd67, %fd69;
	mul.f64 	%fd523, %fd98, %fd522;
	mul.f64 	%fd524, %fd104, %fd78;
	sub.f64 	%fd118, %fd523, %fd524;
	abs.f64 	%fd525, %fd118;
	setp.lt.f64 	%p154, %fd525, 0d3DDB7CDFD9D7BDBB;
	@%p154 bra 	$L__BB0_76;
	sub.f64 	%fd526, %fd67, %fd69;
	mul.f64 	%fd527, %fd105, %fd526;
	mul.f64 	%fd528, %fd67, %fd78;
	fma.rn.f64 	%fd529, %fd68, %fd526, %fd528;
	mul.f64 	%fd530, %fd104, %fd529;
	sub.f64 	%fd531, %fd527, %fd530;
	div.rn.f64 	%fd1158, %fd531, %fd118;
	mul.f64 	%fd532, %fd98, %fd529;
	mul.f64 	%fd533, %fd105, %fd78;
	sub.f64 	%fd534, %fd532, %fd533;
	div.rn.f64 	%fd1157, %fd534, %fd118;
$L__BB0_69:
	setp.lt.s32 	%p156, %r215, 1;
	mov.pred 	%p155, -1;
	mov.pred 	%p393, %p155;
	@%p156 bra 	$L__BB0_74;
	mov.b32 	%r210, 0;
$L__BB0_71:
	mul.wide.u32 	%rd57, %r210, 16;
	add.s64 	%rd8, %rd2, %rd57;
	ld.local.f64 	%fd535, [%rd8];
	sub.f64 	%fd536, %fd535, %fd1158;
	abs.f64 	%fd537, %fd536;
	setp.geu.f64 	%p157, %fd537, 0d3DDB7CDFD9D7BDBB;
	@%p157 bra 	$L__BB0_73;
	ld.local.f64 	%fd538, [%rd8+8];
	sub.f64 	%fd539, %fd538, %fd1157;
	abs.f64 	%fd540, %fd539;
	setp.lt.f64 	%p159, %fd540, 0d3DDB7CDFD9D7BDBB;
	mov.pred 	%p393, 0;
	@%p159 bra 	$L__BB0_74;
$L__BB0_73:
	add.s32 	%r210, %r210, 1;
	setp.ne.s32 	%p161, %r210, %r215;
	mov.pred 	%p393, %p155;
	@%p161 bra 	$L__BB0_71;
$L__BB0_74:
	setp.gt.s32 	%p162, %r215, 7;
	not.pred 	%p163, %p393;
	or.pred  	%p164, %p162, %p163;
	@%p164 bra 	$L__BB0_76;
	add.s32 	%r28, %r215, 1;
	mul.wide.s32 	%rd58, %r215, 16;
	add.s64 	%rd59, %rd2, %rd58;
	st.local.v2.f64 	[%rd59], {%fd1158, %fd1157};
	mov.u32 	%r215, %r28;
$L__BB0_76:
	sub.f64 	%fd541, %fd71, %fd96;
	mul.f64 	%fd542, %fd98, %fd541;
	sub.f64 	%fd543, %fd72, %fd97;
	mul.f64 	%fd544, %fd99, %fd543;
	sub.f64 	%fd545, %fd542, %fd544;
	abs.f64 	%fd123, %fd545;
	setp.lt.f64 	%p165, %fd123, 0d3DDB7CDFD9D7BDBB;
	setp.gt.f64 	%p166, %fd545, 0d0000000000000000;
	selp.b32 	%r161, 1, 2, %p166;
	selp.b32 	%r30, 0, %r161, %p165;
	sub.f64 	%fd546, %fd94, %fd71;
	mul.f64 	%fd547, %fd546, %fd83;
	sub.f64 	%fd548, %fd95, %fd72;
	sub.f64 	%fd549, %fd71, %fd69;
	mul.f64 	%fd550, %fd549, %fd548;
	sub.f64 	%fd551, %fd547, %fd550;
	abs.f64 	%fd124, %fd551;
	setp.lt.f64 	%p167, %fd124, 0d3DDB7CDFD9D7BDBB;
	setp.gt.f64 	%p168, %fd551, 0d0000000000000000;
	selp.b32 	%r162, 1, 2, %p168;
	selp.b32 	%r163, 0, %r162, %p167;
	sub.f64 	%fd552, %fd96, %fd71;
	mul.f64 	%fd553, %fd552, %fd83;
	sub.f64 	%fd554, %fd97, %fd72;
	mul.f64 	%fd555, %fd549, %fd554;
	sub.f64 	%fd556, %fd553, %fd555;
	abs.f64 	%fd125, %fd556;
	setp.lt.f64 	%p169, %fd125, 0d3DDB7CDFD9D7BDBB;
	setp.gt.f64 	%p170, %fd556, 0d0000000000000000;
	selp.b32 	%r165, 1, 2, %p170;
	selp.b32 	%r166, 0, %r165, %p169;
	setp.ne.s32 	%p171, %r25, %r30;
	setp.ne.s32 	%p172, %r163, %r166;
	and.pred  	%p173, %p171, %p172;
	@%p173 bra 	$L__BB0_85;
	setp.geu.f64 	%p174, %fd115, 0d3DDB7CDFD9D7BDBB;
	@%p174 bra 	$L__BB0_79;
	setp.le.f64 	%p175, %fd69, %fd100;
	setp.ge.f64 	%p176, %fd69, %fd101;
	setp.le.f64 	%p177, %fd70, %fd102;
	and.pred  	%p178, %p175, %p177;
	and.pred  	%p179, %p178, %p176;
	setp.ge.f64 	%p180, %fd70, %fd103;
	and.pred  	%p181, %p179, %p180;
	mov.f64 	%fd1159, %fd70;
	mov.f64 	%fd1160, %fd69;
	@%p181 bra 	$L__BB0_87;
$L__BB0_79:
	setp.geu.f64 	%p182, %fd123, 0d3DDB7CDFD9D7BDBB;
	@%p182 bra 	$L__BB0_81;
	setp.le.f64 	%p183, %fd71, %fd100;
	setp.ge.f64 	%p184, %fd71, %fd101;
	setp.le.f64 	%p185, %fd72, %fd102;
	and.pred  	%p186, %p183, %p185;
	and.pred  	%p187, %p186, %p184;
	setp.ge.f64 	%p188, %fd72, %fd103;
	and.pred  	%p189, %p187, %p188;
	mov.f64 	%fd1159, %fd72;
	mov.f64 	%fd1160, %fd71;
	@%p189 bra 	$L__BB0_87;
$L__BB0_81:
	setp.geu.f64 	%p190, %fd124, 0d3DDB7CDFD9D7BDBB;
	@%p190 bra 	$L__BB0_83;
	setp.le.f64 	%p191, %fd94, %fd84;
	setp.ge.f64 	%p192, %fd94, %fd85;
	setp.le.f64 	%p193, %fd95, %fd86;
	and.pred  	%p194, %p191, %p193;
	and.pred  	%p195, %p194, %p192;
	setp.ge.f64 	%p196, %fd95, %fd87;
	and.pred  	%p197, %p195, %p196;
	mov.f64 	%fd1159, %fd95;
	mov.f64 	%fd1160, %fd94;
	@%p197 bra 	$L__BB0_87;
$L__BB0_83:
	setp.geu.f64 	%p198, %fd125, 0d3DDB7CDFD9D7BDBB;
	@%p198 bra 	$L__BB0_94;
	setp.gtu.f64 	%p199, %fd96, %fd84;
	setp.ltu.f64 	%p200, %fd96, %fd85;
	setp.gtu.f64 	%p201, %fd97, %fd86;
	or.pred  	%p202, %p199, %p201;
	or.pred  	%p203, %p202, %p200;
	setp.ltu.f64 	%p204, %fd97, %fd87;
	or.pred  	%p205, %p203, %p204;
	mov.f64 	%fd1159, %fd97;
	mov.f64 	%fd1160, %fd96;
	@%p205 bra 	$L__BB0_94;
	bra.uni 	$L__BB0_87;
$L__BB0_85:
	sub.f64 	%fd557, %fd69, %fd71;
	mul.f64 	%fd558, %fd98, %fd557;
	mul.f64 	%fd559, %fd104, %fd83;
	sub.f64 	%fd126, %fd558, %fd559;
	abs.f64 	%fd560, %fd126;
	setp.lt.f64 	%p206, %fd560, 0d3DDB7CDFD9D7BDBB;
	@%p206 bra 	$L__BB0_94;
	sub.f64 	%fd561, %fd69, %fd71;
	mul.f64 	%fd562, %fd105, %fd561;
	mul.f64 	%fd563, %fd69, %fd83;
	fma.rn.f64 	%fd564, %fd70, %fd561, %fd563;
	mul.f64 	%fd565, %fd104, %fd564;
	sub.f64 	%fd566, %fd562, %fd565;
	div.rn.f64 	%fd1160, %fd566, %fd126;
	mul.f64 	%fd567, %fd98, %fd564;
	mul.f64 	%fd568, %fd105, %fd83;
	sub.f64 	%fd569, %fd567, %fd568;
	div.rn.f64 	%fd1159, %fd569, %fd126;
$L__BB0_87:
	setp.lt.s32 	%p208, %r215, 1;
	mov.pred 	%p207, -1;
	mov.pred 	%p394, %p207;
	@%p208 bra 	$L__BB0_92;
	mov.b32 	%r212, 0;
$L__BB0_89:
	mul.wide.u32 	%rd60, %r212, 16;
	add.s64 	%rd9, %rd2, %rd60;
	ld.local.f64 	%fd570, [%rd9];
	sub.f64 	%fd571, %fd570, %fd1160;
	abs.f64 	%fd572, %fd571;
	setp.geu.f64 	%p209, %fd572, 0d3DDB7CDFD9D7BDBB;
	@%p209 bra 	$L__BB0_91;
	ld.local.f64 	%fd573, [%rd9+8];
	sub.f64 	%fd574, %fd573, %fd1159;
	abs.f64 	%fd575, %fd574;
	setp.lt.f64 	%p211, %fd575, 0d3DDB7CDFD9D7BDBB;
	mov.pred 	%p394, 0;
	@%p211 bra 	$L__BB0_92;
$L__BB0_91:
	add.s32 	%r212, %r212, 1;
	setp.ne.s32 	%p213, %r212, %r215;
	mov.pred 	%p394, %p207;
	@%p213 bra 	$L__BB0_89;
$L__BB0_92:
	setp.gt.s32 	%p214, %r215, 7;
	not.pred 	%p215, %p394;
	or.pred  	%p216, %p214, %p215;
	@%p216 bra 	$L__BB0_94;
	add.s32 	%r33, %r215, 1;
	mul.wide.s32 	%rd61, %r215, 16;
	add.s64 	%rd62, %rd2, %rd61;
	st.local.v2.f64 	[%rd62], {%fd1160, %fd1159};
	mov.u32 	%r215, %r33;
$L__BB0_94:
	sub.f64 	%fd576, %fd94, %fd65;
	mul.f64 	%fd577, %fd576, %fd88;
	sub.f64 	%fd578, %fd95, %fd66;
	sub.f64 	%fd579, %fd65, %fd71;
	mul.f64 	%fd580, %fd579, %fd578;
	sub.f64 	%fd581, %fd577, %fd580;
	abs.f64 	%fd131, %fd581;
	setp.lt.f64 	%p217, %fd131, 0d3DDB7CDFD9D7BDBB;
	setp.gt.f64 	%p218, %fd581, 0d0000000000000000;
	selp.b32 	%r169, 1, 2, %p218;
	selp.b32 	%r170, 0, %r169, %p217;
	sub.f64 	%fd582, %fd96, %fd65;
	mul.f64 	%fd583, %fd582, %fd88;
	sub.f64 	%fd584, %fd97, %fd66;
	mul.f64 	%fd585, %fd579, %fd584;
	sub.f64 	%fd586, %fd583, %fd585;
	abs.f64 	%fd132, %fd586;
	setp.lt.f64 	%p219, %fd132, 0d3DDB7CDFD9D7BDBB;
	setp.gt.f64 	%p220, %fd586, 0d0000000000000000;
	selp.b32 	%r172, 1, 2, %p220;
	selp.b32 	%r173, 0, %r172, %p219;
	setp.ne.s32 	%p221, %r30, %r19;
	setp.ne.s32 	%p222, %r170, %r173;
	and.pred  	%p223, %p221, %p222;
	@%p223 bra 	$L__BB0_103;
	setp.geu.f64 	%p224, %fd123, 0d3DDB7CDFD9D7BDBB;
	@%p224 bra 	$L__BB0_97;
	setp.le.f64 	%p225, %fd71, %fd100;
	setp.ge.f64 	%p226, %fd71, %fd101;
	setp.le.f64 	%p227, %fd72, %fd102;
	and.pred  	%p228, %p225, %p227;
	and.pred  	%p229, %p228, %p226;
	setp.ge.f64 	%p230, %fd72, %fd103;
	and.pred  	%p231, %p229, %p230;
	mov.f64 	%fd1161, %fd72;
	mov.f64 	%fd1162, %fd71;
	@%p231 bra 	$L__BB0_105;
$L__BB0_97:
	setp.geu.f64 	%p232, %fd106, 0d3DDB7CDFD9D7BDBB;
	@%p232 bra 	$L__BB0_99;
	setp.le.f64 	%p233, %fd65, %fd100;
	setp.ge.f64 	%p234, %fd65, %fd101;
	setp.le.f64 	%p235, %fd66, %fd102;
	and.pred  	%p236, %p233, %p235;
	and.pred  	%p237, %p236, %p234;
	setp.ge.f64 	%p238, %fd66, %fd103;
	and.pred  	%p239, %p237, %p238;
	mov.f64 	%fd1161, %fd66;
	mov.f64 	%fd1162, %fd65;
	@%p239 bra 	$L__BB0_105;
$L__BB0_99:
	setp.geu.f64 	%p240, %fd131, 0d3DDB7CDFD9D7BDBB;
	@%p240 bra 	$L__BB0_101;
	setp.le.f64 	%p241, %fd94, %fd89;
	setp.ge.f64 	%p242, %fd94, %fd90;
	setp.le.f64 	%p243, %fd95, %fd91;
	and.pred  	%p244, %p241, %p243;
	and.pred  	%p245, %p244, %p242;
	setp.ge.f64 	%p246, %fd95, %fd92;
	and.pred  	%p247, %p245, %p246;
	mov.f64 	%fd1161, %fd95;
	mov.f64 	%fd1162, %fd94;
	@%p247 bra 	$L__BB0_105;
$L__BB0_101:
	setp.geu.f64 	%p248, %fd132, 0d3DDB7CDFD9D7BDBB;
	@%p248 bra 	$L__BB0_112;
	setp.gtu.f64 	%p249, %fd96, %fd89;
	setp.ltu.f64 	%p250, %fd96, %fd90;
	setp.gtu.f64 	%p251, %fd97, %fd91;
	or.pred  	%p252, %p249, %p251;
	or.pred  	%p253, %p252, %p250;
	setp.ltu.f64 	%p254, %fd97, %fd92;
	or.pred  	%p255, %p253, %p254;
	mov.f64 	%fd1161, %fd97;
	mov.f64 	%fd1162, %fd96;
	@%p255 bra 	$L__BB0_112;
	bra.uni 	$L__BB0_105;
$L__BB0_103:
	mul.f64 	%fd587, %fd98, %fd93;
	mul.f64 	%fd588, %fd104, %fd88;
	sub.f64 	%fd133, %fd587, %fd588;
	abs.f64 	%fd589, %fd133;
	setp.lt.f64 	%p256, %fd589, 0d3DDB7CDFD9D7BDBB;
	@%p256 bra 	$L__BB0_112;
	mul.f64 	%fd590, %fd105, %fd93;
	mul.f64 	%fd591, %fd71, %fd88;
	fma.rn.f64 	%fd592, %fd72, %fd93, %fd591;
	mul.f64 	%fd593, %fd104, %fd592;
	sub.f64 	%fd594, %fd590, %fd593;
	div.rn.f64 	%fd1162, %fd594, %fd133;
	mul.f64 	%fd595, %fd98, %fd592;
	mul.f64 	%fd596, %fd105, %fd88;
	sub.f64 	%fd597, %fd595, %fd596;
	div.rn.f64 	%fd1161, %fd597, %fd133;
$L__BB0_105:
	setp.lt.s32 	%p258, %r215, 1;
	mov.pred 	%p257, -1;
	mov.pred 	%p395, %p257;
	@%p258 bra 	$L__BB0_110;
	mov.b32 	%r214, 0;
$L__BB0_107:
	mul.wide.u32 	%rd63, %r214, 16;
	add.s64 	%rd10, %rd2, %rd63;
	ld.local.f64 	%fd598, [%rd10];
	sub.f64 	%fd599, %fd598, %fd1162;
	abs.f64 	%fd600, %fd599;
	setp.geu.f64 	%p259, %fd600, 0d3DDB7CDFD9D7BDBB;
	@%p259 bra 	$L__BB0_109;
	ld.local.f64 	%fd601, [%rd10+8];
	sub.f64 	%fd602, %fd601, %fd1161;
	abs.f64 	%fd603, %fd602;
	setp.lt.f64 	%p261, %fd603, 0d3DDB7CDFD9D7BDBB;
	mov.pred 	%p395, 0;
	@%p261 bra 	$L__BB0_110;
$L__BB0_109:
	add.s32 	%r214, %r214, 1;
	setp.ne.s32 	%p263, %r214, %r215;
	mov.pred 	%p395, %p257;
	@%p263 bra 	$L__BB0_107;
$L__BB0_110:
	setp.gt.s32 	%p264, %r215, 7;
	not.pred 	%p265, %p395;
	or.pred  	%p266, %p264, %p265;
	@%p266 bra 	$L__BB0_112;
	add.s32 	%r37, %r215, 1;
	mul.wide.s32 	%rd64, %r215, 16;
	add.s64 	%rd65, %rd2, %rd64;
	st.local.v2.f64 	[%rd65], {%fd1162, %fd1161};
	mov.u32 	%r215, %r37;
$L__BB0_112:
	setp.ne.s32 	%p267, %r207, 4;
	@%p267 bra 	$L__BB0_40;
	setp.gt.f64 	%p268, %fd67, %fd65;
	selp.f64 	%fd604, %fd67, %fd65, %p268;
	setp.gt.f64 	%p269, %fd69, %fd604;
	selp.f64 	%fd605, %fd69, %fd604, %p269;
	setp.gt.f64 	%p270, %fd71, %fd605;
	selp.f64 	%fd138, %fd71, %fd605, %p270;
	setp.gt.f64 	%p271, %fd68, %fd66;
	selp.f64 	%fd606, %fd68, %fd66, %p271;
	setp.gt.f64 	%p272, %fd70, %fd606;
	selp.f64 	%fd607, %fd70, %fd606, %p272;
	setp.gt.f64 	%p273, %fd72, %fd607;
	selp.f64 	%fd608, %fd72, %fd607, %p273;
	setp.gt.f64 	%p274, %fd57, %fd138;
	setp.gt.f64 	%p275, %fd58, %fd608;
	or.pred  	%p276, %p274, %p275;
	mov.b32 	%r217, 0;
	@%p276 bra 	$L__BB0_119;
	sub.f64 	%fd140, %fd66, %fd58;
	sub.f64 	%fd141, %fd67, %fd57;
	mul.f64 	%fd609, %fd140, %fd141;
	sub.f64 	%fd142, %fd65, %fd57;
	sub.f64 	%fd143, %fd68, %fd58;
	mul.f64 	%fd610, %fd142, %fd143;
	sub.f64 	%fd611, %fd609, %fd610;
	setp.ge.f64 	%p277, %fd611, 0d0000000000000000;
	@%p277 bra 	$L__BB0_119;
	sub.f64 	%fd144, %fd69, %fd57;
	mul.f64 	%fd612, %fd143, %fd144;
	sub.f64 	%fd145, %fd70, %fd58;
	mul.f64 	%fd613, %fd141, %fd145;
	sub.f64 	%fd614, %fd612, %fd613;
	setp.ge.f64 	%p278, %fd614, 0d0000000000000000;
	@%p278 bra 	$L__BB0_119;
	sub.f64 	%fd146, %fd71, %fd57;
	mul.f64 	%fd615, %fd145, %fd146;
	sub.f64 	%fd147, %fd72, %fd58;
	mul.f64 	%fd616, %fd144, %fd147;
	sub.f64 	%fd617, %fd615, %fd616;
	setp.ge.f64 	%p279, %fd617, 0d0000000000000000;
	@%p279 bra 	$L__BB0_119;
	mul.f64 	%fd618, %fd147, %fd142;
	mul.f64 	%fd619, %fd146, %fd140;
	sub.f64 	%fd620, %fd618, %fd619;
	setp.ge.f64 	%p280, %fd620, 0d0000000000000000;
	@%p280 bra 	$L__BB0_119;
	st.local.v2.f64 	[%rd3], {%fd57, %fd58};
	mov.b32 	%r217, 1;
$L__BB0_119:
	setp.gt.f64 	%p281, %fd59, %fd57;
	selp.f64 	%fd621, %fd59, %fd57, %p281;
	setp.gt.f64 	%p282, %fd61, %fd621;
	selp.f64 	%fd622, %fd61, %fd621, %p282;
	setp.gt.f64 	%p283, %fd63, %fd622;
	selp.f64 	%fd148, %fd63, %fd622, %p283;
	setp.gt.f64 	%p284, %fd60, %fd58;
	selp.f64 	%fd623, %fd60, %fd58, %p284;
	setp.gt.f64 	%p285, %fd62, %fd623;
	selp.f64 	%fd624, %fd62, %fd623, %p285;
	setp.gt.f64 	%p286, %fd64, %fd624;
	selp.f64 	%fd625, %fd64, %fd624, %p286;
	setp.gt.f64 	%p287, %fd65, %fd148;
	setp.gt.f64 	%p288, %fd66, %fd625;
	or.pred  	%p289, %p287, %p288;
	@%p289 bra 	$L__BB0_125;
	sub.f64 	%fd150, %fd58, %fd66;
	sub.f64 	%fd151, %fd59, %fd65;
	mul.f64 	%fd626, %fd150, %fd151;
	sub.f64 	%fd152, %fd57, %fd65;
	sub.f64 	%fd153, %fd60, %fd66;
	mul.f64 	%fd627, %fd152, %fd153;
	sub.f64 	%fd628, %fd626, %fd627;
	setp.ge.f64 	%p290, %fd628, 0d0000000000000000;
	@%p290 bra 	$L__BB0_125;
	sub.f64 	%fd154, %fd61, %fd65;
	mul.f64 	%fd629, %fd153, %fd154;
	sub.f64 	%fd155, %fd62, %fd66;
	mul.f64 	%fd630, %fd151, %fd155;
	sub.f64 	%fd631, %fd629, %fd630;
	setp.ge.f64 	%p291, %fd631, 0d0000000000000000;
	@%p291 bra 	$L__BB0_125;
	sub.f64 	%fd156, %fd63, %fd65;
	mul.f64 	%fd632, %fd155, %fd156;
	sub.f64 	%fd157, %fd64, %fd66;
	mul.f64 	%fd633, %fd154, %fd157;
	sub.f64 	%fd634, %fd632, %fd633;
	setp.ge.f64 	%p292, %fd634, 0d0000000000000000;
	@%p292 bra 	$L__BB0_125;
	mul.f64 	%fd635, %fd157, %fd152;
	mul.f64 	%fd636, %fd156, %fd150;
	sub.f64 	%fd637, %fd635, %fd636;
	setp.ge.f64 	%p293, %fd637, 0d0000000000000000;
	@%p293 bra 	$L__BB0_125;
	add.s32 	%r40, %r217, 1;
	mul.wide.u32 	%rd66, %r217, 16;
	add.s64 	%rd67, %rd3, %rd66;
	st.local.v2.f64 	[%rd67], {%fd65, %fd66};
	mov.u32 	%r217, %r40;
$L__BB0_125:
	setp.gt.f64 	%p294, %fd59, %fd138;
	setp.gt.f64 	%p295, %fd60, %fd608;
	or.pred  	%p296, %p294, %p295;
	@%p296 bra 	$L__BB0_131;
	sub.f64 	%fd158, %fd66, %fd60;
	sub.f64 	%fd159, %fd67, %fd59;
	mul.f64 	%fd638, %fd158, %fd159;
	sub.f64 	%fd160, %fd65, %fd59;
	sub.f64 	%fd161, %fd68, %fd60;
	mul.f64 	%fd639, %fd160, %fd161;
	sub.f64 	%fd640, %fd638, %fd639;
	setp.ge.f64 	%p297, %fd640, 0d0000000000000000;
	@%p297 bra 	$L__BB0_131;
	sub.f64 	%fd162, %fd69, %fd59;
	mul.f64 	%fd641, %fd161, %fd162;
	sub.f64 	%fd163, %fd70, %fd60;
	mul.f64 	%fd642, %fd159, %fd163;
	sub.f64 	%fd643, %fd641, %fd642;
	setp.ge.f64 	%p298, %fd643, 0d0000000000000000;
	@%p298 bra 	$L__BB0_131;
	sub.f64 	%fd164, %fd71, %fd59;
	mul.f64 	%fd644, %fd163, %fd164;
	sub.f64 	%fd165, %fd72, %fd60;
	mul.f64 	%fd645, %fd162, %fd165;
	sub.f64 	%fd646, %fd644, %fd645;
	setp.ge.f64 	%p299, %fd646, 0d0000000000000000;
	@%p299 bra 	$L__BB0_131;
	mul.f64 	%fd647, %fd165, %fd160;
	mul.f64 	%fd648, %fd164, %fd158;
	sub.f64 	%fd649, %fd647, %fd648;
	setp.ge.f64 	%p300, %fd649, 0d0000000000000000;
	@%p300 bra 	$L__BB0_131;
	add.s32 	%r42, %r217, 1;
	mul.wide.u32 	%rd68, %r217, 16;
	add.s64 	%rd69, %rd3, %rd68;
	st.local.v2.f64 	[%rd69], {%fd59, %fd60};
	mov.u32 	%r217, %r42;
$L__BB0_131:
	setp.gt.f64 	%p301, %fd67, %fd148;
	setp.gt.f64 	%p302, %fd68, %fd625;
	or.pred  	%p303, %p301, %p302;
	@%p303 bra 	$L__BB0_137;
	sub.f64 	%fd166, %fd58, %fd68;
	sub.f64 	%fd167, %fd59, %fd67;
	mul.f64 	%fd650, %fd166, %fd167;
	sub.f64 	%fd168, %fd57, %fd67;
	sub.f64 	%fd169, %fd60, %fd68;
	mul.f64 	%fd651, %fd168, %fd169;
	sub.f64 	%fd652, %fd650, %fd651;
	setp.ge.f64 	%p304, %fd652, 0d0000000000000000;
	@%p304 bra 	$L__BB0_137;
	sub.f64 	%fd170, %fd61, %fd67;
	mul.f64 	%fd653, %fd169, %fd170;
	sub.f64 	%fd171, %fd62, %fd68;
	mul.f64 	%fd654, %fd167, %fd171;
	sub.f64 	%fd655, %fd653, %fd654;
	setp.ge.f64 	%p305, %fd655, 0d0000000000000000;
	@%p305 bra 	$L__BB0_137;
	sub.f64 	%fd172, %fd63, %fd67;
	mul.f64 	%fd656, %fd171, %fd172;
	sub.f64 	%fd173, %fd64, %fd68;
	mul.f64 	%fd657, %fd170, %fd173;
	sub.f64 	%fd658, %fd656, %fd657;
	setp.ge.f64 	%p306, %fd658, 0d0000000000000000;
	@%p306 bra 	$L__BB0_137;
	mul.f64 	%fd659, %fd173, %fd168;
	mul.f64 	%fd660, %fd172, %fd166;
	sub.f64 	%fd661, %fd659, %fd660;
	setp.ge.f64 	%p307, %fd661, 0d0000000000000000;
	@%p307 bra 	$L__BB0_137;
	add.s32 	%r44, %r217, 1;
	mul.wide.u32 	%rd70, %r217, 16;
	add.s64 	%rd71, %rd3, %rd70;
	st.local.v2.f64 	[%rd71], {%fd67, %fd68};
	mov.u32 	%r217, %r44;
$L__BB0_137:
	setp.gt.f64 	%p308, %fd61, %fd138;
	setp.gt.f64 	%p309, %fd62, %fd608;
	or.pred  	%p310, %p308, %p309;
	@%p310 bra 	$L__BB0_143;
	sub.f64 	%fd174, %fd66, %fd62;
	sub.f64 	%fd175, %fd67, %fd61;
	mul.f64 	%fd662, %fd174, %fd175;
	sub.f64 	%fd176, %fd65, %fd61;
	sub.f64 	%fd177, %fd68, %fd62;
	mul.f64 	%fd663, %fd176, %fd177;
	sub.f64 	%fd664, %fd662, %fd663;
	setp.ge.f64 	%p311, %fd664, 0d0000000000000000;
	@%p311 bra 	$L__BB0_143;
	sub.f64 	%fd178, %fd69, %fd61;
	mul.f64 	%fd665, %fd177, %fd178;
	sub.f64 	%fd179, %fd70, %fd62;
	mul.f64 	%fd666, %fd175, %fd179;
	sub.f64 	%fd667, %fd665, %fd666;
	setp.ge.f64 	%p312, %fd667, 0d0000000000000000;
	@%p312 bra 	$L__BB0_143;
	sub.f64 	%fd180, %fd71, %fd61;
	mul.f64 	%fd668, %fd179, %fd180;
	sub.f64 	%fd181, %fd72, %fd62;
	mul.f64 	%fd669, %fd178, %fd181;
	sub.f64 	%fd670, %fd668, %fd669;
	setp.ge.f64 	%p313, %fd670, 0d0000000000000000;
	@%p313 bra 	$L__BB0_143;
	mul.f64 	%fd671, %fd181, %fd176;
	mul.f64 	%fd672, %fd180, %fd174;
	sub.f64 	%fd673, %fd671, %fd672;
	setp.ge.f64 	%p314, %fd673, 0d0000000000000000;
	@%p314 bra 	$L__BB0_143;
	add.s32 	%r46, %r217, 1;
	mul.wide.u32 	%rd72, %r217, 16;
	add.s64 	%rd73, %rd3, %rd72;
	st.local.v2.f64 	[%rd73], {%fd61, %fd62};
	mov.u32 	%r217, %r46;
$L__BB0_143:
	setp.gt.f64 	%p315, %fd69, %fd148;
	setp.gt.f64 	%p316, %fd70, %fd625;
	or.pred  	%p317, %p315, %p316;
	@%p317 bra 	$L__BB0_149;
	sub.f64 	%fd182, %fd58, %fd70;
	sub.f64 	%fd183, %fd59, %fd69;
	mul.f64 	%fd674, %fd182, %fd183;
	sub.f64 	%fd184, %fd57, %fd69;
	sub.f64 	%fd185, %fd60, %fd70;
	mul.f64 	%fd675, %fd184, %fd185;
	sub.f64 	%fd676, %fd674, %fd675;
	setp.ge.f64 	%p318, %fd676, 0d0000000000000000;
	@%p318 bra 	$L__BB0_149;
	sub.f64 	%fd186, %fd61, %fd69;
	mul.f64 	%fd677, %fd185, %fd186;
	sub.f64 	%fd187, %fd62, %fd70;
	mul.f64 	%fd678, %fd183, %fd187;
	sub.f64 	%fd679, %fd677, %fd678;
	setp.ge.f64 	%p319, %fd679, 0d0000000000000000;
	@%p319 bra 	$L__BB0_149;
	sub.f64 	%fd188, %fd63, %fd69;
	mul.f64 	%fd680, %fd187, %fd188;
	sub.f64 	%fd189, %fd64, %fd70;
	mul.f64 	%fd681, %fd186, %fd189;
	sub.f64 	%fd682, %fd680, %fd681;
	setp.ge.f64 	%p320, %fd682, 0d0000000000000000;
	@%p320 bra 	$L__BB0_149;
	mul.f64 	%fd683, %fd189, %fd184;
	mul.f64 	%fd684, %fd188, %fd182;
	sub.f64 	%fd685, %fd683, %fd684;
	setp.ge.f64 	%p321, %fd685, 0d0000000000000000;
	@%p321 bra 	$L__BB0_149;
	add.s32 	%r48, %r217, 1;
	mul.wide.u32 	%rd74, %r217, 16;
	add.s64 	%rd75, %rd3, %rd74;
	st.local.v2.f64 	[%rd75], {%fd69, %fd70};
	mov.u32 	%r217, %r48;
$L__BB0_149:
	setp.gt.f64 	%p322, %fd63, %fd138;
	setp.gt.f64 	%p323, %fd64, %fd608;
	or.pred  	%p324, %p322, %p323;
	@%p324 bra 	$L__BB0_155;
	sub.f64 	%fd190, %fd66, %fd64;
	sub.f64 	%fd191, %fd67, %fd63;
	mul.f64 	%fd686, %fd190, %fd191;
	sub.f64 	%fd192, %fd65, %fd63;
	sub.f64 	%fd193, %fd68, %fd64;
	mul.f64 	%fd687, %fd192, %fd193;
	sub.f64 	%fd688, %fd686, %fd687;
	setp.ge.f64 	%p325, %fd688, 0d0000000000000000;
	@%p325 bra 	$L__BB0_155;
	sub.f64 	%fd194, %fd69, %fd63;
	mul.f64 	%fd689, %fd193, %fd194;
	sub.f64 	%fd195, %fd70, %fd64;
	mul.f64 	%fd690, %fd191, %fd195;
	sub.f64 	%fd691, %fd689, %fd690;
	setp.ge.f64 	%p326, %fd691, 0d0000000000000000;
	@%p326 bra 	$L__BB0_155;
	sub.f64 	%fd196, %fd71, %fd63;
	mul.f64 	%fd692, %fd195, %fd196;
	sub.f64 	%fd197, %fd72, %fd64;
	mul.f64 	%fd693, %fd194, %fd197;
	sub.f64 	%fd694, %fd692, %fd693;
	setp.ge.f64 	%p327, %fd694, 0d0000000000000000;
	@%p327 bra 	$L__BB0_155;
	mul.f64 	%fd695, %fd197, %fd192;
	mul.f64 	%fd696, %fd196, %fd190;
	sub.f64 	%fd697, %fd695, %fd696;
	setp.ge.f64 	%p328, %fd697, 0d0000000000000000;
	@%p328 bra 	$L__BB0_155;
	add.s32 	%r50, %r217, 1;
	mul.wide.u32 	%rd76, %r217, 16;
	add.s64 	%rd77, %rd3, %rd76;
	st.local.v2.f64 	[%rd77], {%fd63, %fd64};
	mov.u32 	%r217, %r50;
$L__BB0_155:
	setp.gt.f64 	%p329, %fd71, %fd148;
	setp.gt.f64 	%p330, %fd72, %fd625;
	or.pred  	%p331, %p329, %p330;
	@%p331 bra 	$L__BB0_161;
	sub.f64 	%fd198, %fd58, %fd72;
	sub.f64 	%fd199, %fd59, %fd71;
	mul.f64 	%fd698, %fd198, %fd199;
	sub.f64 	%fd200, %fd57, %fd71;
	sub.f64 	%fd201, %fd60, %fd72;
	mul.f64 	%fd699, %fd200, %fd201;
	sub.f64 	%fd700, %fd698, %fd699;
	setp.ge.f64 	%p332, %fd700, 0d0000000000000000;
	@%p332 bra 	$L__BB0_161;
	sub.f64 	%fd202, %fd61, %fd71;
	mul.f64 	%fd701, %fd201, %fd202;
	sub.f64 	%fd203, %fd62, %fd72;
	mul.f64 	%fd702, %fd199, %fd203;
	sub.f64 	%fd703, %fd701, %fd702;
	setp.ge.f64 	%p333, %fd703, 0d0000000000000000;
	@%p333 bra 	$L__BB0_161;
	sub.f64 	%fd204, %fd63, %fd71;
	mul.f64 	%fd704, %fd203, %fd204;
	sub.f64 	%fd205, %fd64, %fd72;
	mul.f64 	%fd705, %fd202, %fd205;
	sub.f64 	%fd706, %fd704, %fd705;
	setp.ge.f64 	%p334, %fd706, 0d0000000000000000;
	@%p334 bra 	$L__BB0_161;
	mul.f64 	%fd707, %fd205, %fd200;
	mul.f64 	%fd708, %fd204, %fd198;
	sub.f64 	%fd709, %fd707, %fd708;
	setp.ge.f64 	%p335, %fd709, 0d0000000000000000;
	@%p335 bra 	$L__BB0_161;
	add.s32 	%r52, %r217, 1;
	mul.wide.u32 	%rd78, %r217, 16;
	add.s64 	%rd79, %rd3, %rd78;
	st.local.v2.f64 	[%rd79], {%fd71, %fd72};
	mov.u32 	%r217, %r52;
$L__BB0_161:
	setp.lt.s32 	%p336, %r215, 1;
	mov.b32 	%r227, 0;
	@%p336 bra 	$L__BB0_168;
	and.b32  	%r54, %r215, 3;
	setp.lt.u32 	%p337, %r215, 4;
	mov.b32 	%r224, 0;
	@%p337 bra 	$L__BB0_165;
	and.b32  	%r224, %r215, 2147483644;
	mov.b32 	%r228, 0;
$L__BB0_164:
	mul.wide.u32 	%rd80, %r228, 16;
	add.s64 	%rd81, %rd2, %rd80;
	ld.local.v2.f64 	{%fd710, %fd711}, [%rd81];
	add.s64 	%rd82, %rd4, %rd80;
	st.local.v2.f64 	[%rd82], {%fd710, %fd711};
	ld.local.v2.f64 	{%fd712, %fd713}, [%rd81+16];
	st.local.v2.f64 	[%rd82+16], {%fd712, %fd713};
	ld.local.v2.f64 	{%fd714, %fd715}, [%rd81+32];
	st.local.v2.f64 	[%rd82+32], {%fd714, %fd715};
	ld.local.v2.f64 	{%fd716, %fd717}, [%rd81+48];
	add.s32 	%r228, %r228, 4;
	st.local.v2.f64 	[%rd82+48], {%fd716, %fd717};
	setp.eq.s32 	%p338, %r228, %r224;
	@%p338 bra 	$L__BB0_165;
	bra.uni 	$L__BB0_164;
$L__BB0_165:
	setp.eq.s32 	%p339, %r54, 0;
	mov.u32 	%r227, %r215;
	@%p339 bra 	$L__BB0_168;
	mov.b32 	%r226, 0;
$L__BB0_167:
	.pragma "nounroll";
	mul.wide.u32 	%rd83, %r224, 16;
	add.s64 	%rd84, %rd2, %rd83;
	ld.local.v2.f64 	{%fd718, %fd719}, [%rd84];
	add.s32 	%r224, %r224, 1;
	add.s64 	%rd85, %rd4, %rd83;
	st.local.v2.f64 	[%rd85], {%fd718, %fd719};
	add.s32 	%r226, %r226, 1;
	setp.ne.s32 	%p340, %r226, %r54;
	mov.u32 	%r227, %r215;
	@%p340 bra 	$L__BB0_167;
$L__BB0_168:
	setp.eq.s32 	%p341, %r217, 0;
	mov.u32 	%r229, %r227;
	@%p341 bra 	$L__BB0_177;
	ld.local.v2.f64 	{%fd720, %fd721}, [%rd3];
	add.s32 	%r229, %r227, 1;
	mul.wide.u32 	%rd86, %r227, 16;
	add.s64 	%rd11, %rd4, %rd86;
	st.local.v2.f64 	[%rd11], {%fd720, %fd721};
	setp.eq.s32 	%p342, %r217, 1;
	@%p342 bra 	$L__BB0_177;
	ld.local.v2.f64 	{%fd722, %fd723}, [%rd3+16];
	add.s32 	%r229, %r227, 2;
	st.local.v2.f64 	[%rd11+16], {%fd722, %fd723};
	setp.eq.s32 	%p343, %r217, 2;
	@%p343 bra 	$L__BB0_177;
	ld.local.v2.f64 	{%fd724, %fd725}, [%rd3+32];
	add.s32 	%r229, %r227, 3;
	st.local.v2.f64 	[%rd11+32], {%fd724, %fd725};
	setp.eq.s32 	%p344, %r217, 3;
	@%p344 bra 	$L__BB0_177;
	ld.local.v2.f64 	{%fd726, %fd727}, [%rd3+48];
	add.s32 	%r229, %r227, 4;
	st.local.v2.f64 	[%rd11+48], {%fd726, %fd727};
	setp.eq.s32 	%p345, %r217, 4;
	@%p345 bra 	$L__BB0_177;
	ld.local.v2.f64 	{%fd728, %fd729}, [%rd3+64];
	add.s32 	%r229, %r227, 5;
	st.local.v2.f64 	[%rd11+64], {%fd728, %fd729};
	setp.eq.s32 	%p346, %r217, 5;
	@%p346 bra 	$L__BB0_177;
	ld.local.v2.f64 	{%fd730, %fd731}, [%rd3+80];
	add.s32 	%r229, %r227, 6;
	st.local.v2.f64 	[%rd11+80], {%fd730, %fd731};
	setp.eq.s32 	%p347, %r217, 6;
	@%p347 bra 	$L__BB0_177;
	ld.local.v2.f64 	{%fd732, %fd733}, [%rd3+96];
	add.s32 	%r229, %r227, 7;
	st.local.v2.f64 	[%rd11+96], {%fd732, %fd733};
	setp.eq.s32 	%p348, %r217, 7;
	@%p348 bra 	$L__BB0_177;
	ld.local.v2.f64 	{%fd734, %fd735}, [%rd3+112];
	add.s32 	%r229, %r227, 8;
	st.local.v2.f64 	[%rd11+112], {%fd734, %fd735};
$L__BB0_177:
	setp.eq.s32 	%p349, %r229, 0;
	mov.f64 	%fd1181, 0d0000000000000000;
	mov.f64 	%fd1182, %fd1181;
	@%p349 bra 	$L__BB0_191;
	and.b32  	%r73, %r229, 15;
	setp.lt.u32 	%p350, %r229, 16;
	mov.f64 	%fd1180, 0d0000000000000000;
	mov.b32 	%r232, 0;
	mov.f64 	%fd1179, %fd1180;
	@%p350 bra 	$L__BB0_181;
	and.b32  	%r232, %r229, -16;
	mov.f64 	%fd1180, 0d0000000000000000;
	mov.b32 	%r230, 0;
$L__BB0_180:
	.pragma "nounroll";
	mul.wide.u32 	%rd87, %r230, 16;
	add.s64 	%rd88, %rd4, %rd87;
	ld.local.v2.f64 	{%fd740, %fd741}, [%rd88];
	add.f64 	%fd742, %fd1179, %fd740;
	add.f64 	%fd743, %fd1180, %fd741;
	ld.local.v2.f64 	{%fd744, %fd745}, [%rd88+16];
	add.f64 	%fd746, %fd742, %fd744;
	add.f64 	%fd747, %fd743, %fd745;
	ld.local.v2.f64 	{%fd748, %fd749}, [%rd88+32];
	add.f64 	%fd750, %fd746, %fd748;
	add.f64 	%fd751, %fd747, %fd749;
	ld.local.v2.f64 	{%fd752, %fd753}, [%rd88+48];
	add.f64 	%fd754, %fd750, %fd752;
	add.f64 	%fd755, %fd751, %fd753;
	ld.local.v2.f64 	{%fd756, %fd757}, [%rd88+64];
	add.f64 	%fd758, %fd754, %fd756;
	add.f64 	%fd759, %fd755, %fd757;
	ld.local.v2.f64 	{%fd760, %fd761}, [%rd88+80];
	add.f64 	%fd762, %fd758, %fd760;
	add.f64 	%fd763, %fd759, %fd761;
	ld.local.v2.f64 	{%fd764, %fd765}, [%rd88+96];
	add.f64 	%fd766, %fd762, %fd764;
	add.f64 	%fd767, %fd763, %fd765;
	ld.local.v2.f64 	{%fd768, %fd769}, [%rd88+112];
	add.f64 	%fd770, %fd766, %fd768;
	add.f64 	%fd771, %fd767, %fd769;
	ld.local.v2.f64 	{%fd772, %fd773}, [%rd88+128];
	add.f64 	%fd774, %fd770, %fd772;
	add.f64 	%fd775, %fd771, %fd773;
	ld.local.v2.f64 	{%fd776, %fd777}, [%rd88+144];
	add.f64 	%fd778, %fd774, %fd776;
	add.f64 	%fd779, %fd775, %fd777;
	ld.local.v2.f64 	{%fd780, %fd781}, [%rd88+160];
	add.f64 	%fd782, %fd778, %fd780;
	add.f64 	%fd783, %fd779, %fd781;
	ld.local.v2.f64 	{%fd784, %fd785}, [%rd88+176];
	add.f64 	%fd786, %fd782, %fd784;
	add.f64 	%fd787, %fd783, %fd785;
	ld.local.v2.f64 	{%fd788, %fd789}, [%rd88+192];
	add.f64 	%fd790, %fd786, %fd788;
	add.f64 	%fd791, %fd787, %fd789;
	ld.local.v2.f64 	{%fd792, %fd793}, [%rd88+208];
	add.f64 	%fd794, %fd790, %fd792;
	add.f64 	%fd795, %fd791, %fd793;
	ld.local.v2.f64 	{%fd796, %fd797}, [%rd88+224];
	add.f64 	%fd798, %fd794, %fd796;
	add.f64 	%fd799, %fd795, %fd797;
	ld.local.v2.f64 	{%fd800, %fd801}, [%rd88+240];
	add.f64 	%fd1179, %fd798, %fd800;
	add.f64 	%fd1180, %fd799, %fd801;
	add.s32 	%r230, %r230, 16;
	setp.ne.s32 	%p351, %r230, %r232;
	@%p351 bra 	$L__BB0_180;
$L__BB0_181:
	setp.eq.s32 	%p352, %r73, 0;
	@%p352 bra 	$L__BB0_190;
	and.b32  	%r78, %r229, 7;
	setp.lt.u32 	%p353, %r73, 8;
	@%p353 bra 	$L__BB0_184;
	mul.wide.u32 	%rd89, %r232, 16;
	add.s64 	%rd90, %rd4, %rd89;
	ld.local.v2.f64 	{%fd803, %fd804}, [%rd90];
	add.f64 	%fd805, %fd1179, %fd803;
	add.f64 	%fd806, %fd1180, %fd804;
	ld.local.f64 	%fd807, [%rd90+16];
	add.f64 	%fd808, %fd805, %fd807;
	ld.local.f64 	%fd809, [%rd90+24];
	add.f64 	%fd810, %fd806, %fd809;
	ld.local.f64 	%fd811, [%rd90+32];
	add.f64 	%fd812, %fd808, %fd811;
	ld.local.f64 	%fd813, [%rd90+40];
	add.f64 	%fd814, %fd810, %fd813;
	ld.local.f64 	%fd815, [%rd90+48];
	add.f64 	%fd816, %fd812, %fd815;
	ld.local.f64 	%fd817, [%rd90+56];
	add.f64 	%fd818, %fd814, %fd817;
	ld.local.f64 	%fd819, [%rd90+64];
	add.f64 	%fd820, %fd816, %fd819;
	ld.local.f64 	%fd821, [%rd90+72];
	add.f64 	%fd822, %fd818, %fd821;
	ld.local.f64 	%fd823, [%rd90+80];
	add.f64 	%fd824, %fd820, %fd823;
	ld.local.f64 	%fd825, [%rd90+88];
	add.f64 	%fd826, %fd822, %fd825;
	ld.local.f64 	%fd827, [%rd90+96];
	add.f64 	%fd828, %fd824, %fd827;
	ld.local.f64 	%fd829, [%rd90+104];
	add.f64 	%fd830, %fd826, %fd829;
	ld.local.f64 	%fd831, [%rd90+112];
	add.f64 	%fd1179, %fd828, %fd831;
	ld.local.f64 	%fd832, [%rd90+120];
	add.f64 	%fd1180, %fd830, %fd832;
	add.s32 	%r232, %r232, 8;
$L__BB0_184:
	setp.eq.s32 	%p354, %r78, 0;
	@%p354 bra 	$L__BB0_190;
	and.b32  	%r81, %r229, 3;
	setp.lt.u32 	%p355, %r78, 4;
	@%p355 bra 	$L__BB0_187;
	mul.wide.u32 	%rd91, %r232, 16;
	add.s64 	%rd92, %rd4, %rd91;
	ld.local.v2.f64 	{%fd834, %fd835}, [%rd92];
	add.f64 	%fd836, %fd1179, %fd834;
	add.f64 	%fd837, %fd1180, %fd835;
	ld.local.f64 	%fd838, [%rd92+16];
	add.f64 	%fd839, %fd836, %fd838;
	ld.local.f64 	%fd840, [%rd92+24];
	add.f64 	%fd841, %fd837, %fd840;
	ld.local.f64 	%fd842, [%rd92+32];
	add.f64 	%fd843, %fd839, %fd842;
	ld.local.f64 	%fd844, [%rd92+40];
	add.f64 	%fd845, %fd841, %fd844;
	ld.local.f64 	%fd846, [%rd92+48];
	add.f64 	%fd1179, %fd843, %fd846;
	ld.local.f64 	%fd847, [%rd92+56];
	add.f64 	%fd1180, %fd845, %fd847;
	add.s32 	%r232, %r232, 4;
$L__BB0_187:
	setp.eq.s32 	%p356, %r81, 0;
	@%p356 bra 	$L__BB0_190;
	mov.b32 	%r235, 0;
$L__BB0_189:
	.pragma "nounroll";
	mul.wide.u32 	%rd93, %r232, 16;
	add.s64 	%rd94, %rd4, %rd93;
	ld.local.v2.f64 	{%fd848, %fd849}, [%rd94];
	add.f64 	%fd1179, %fd1179, %fd848;
	add.f64 	%fd1180, %fd1180, %fd849;
	add.s32 	%r232, %r232, 1;
	add.s32 	%r235, %r235, 1;
	setp.ne.s32 	%p357, %r235, %r81;
	@%p357 bra 	$L__BB0_189;
$L__BB0_190:
	cvt.rn.f32.u32 	%f1, %r229;
	cvt.f64.f32 	%fd850, %f1;
	div.rn.f64 	%fd1181, %fd1179, %fd850;
	div.rn.f64 	%fd1182, %fd1180, %fd850;
$L__BB0_191:
	add.s32 	%r88, %r229, -1;
	setp.lt.u32 	%p358, %r229, 2;
	@%p358 bra 	$L__BB0_211;
	neg.s32 	%r89, %r229;
	add.s64 	%rd12, %rd4, 16;
	mov.b32 	%r237, 0;
$L__BB0_193:
	add.s32 	%r91, %r237, 1;
	add.s32 	%r238, %r89, %r237;
	mul.wide.u32 	%rd95, %r237, 16;
	add.s64 	%rd114, %rd12, %rd95;
	mov.u32 	%r239, %r237;
$L__BB0_194:
	add.s32 	%r237, %r237, 1;
	ld.local.v2.f64 	{%fd851, %fd852}, [%rd114];
	sub.f64 	%fd236, %fd852, %fd1182;
	sub.f64 	%fd237, %fd851, %fd1181;
	abs.f64 	%fd238, %fd237;
	abs.f64 	%fd239, %fd236;
	setp.leu.f64 	%p359, %fd239, %fd238;
	setp.gt.f64 	%p360, %fd239, %fd238;
	selp.f64 	%fd240, %fd239, %fd238, %p360;
	selp.f64 	%fd853, %fd238, %fd239, %p360;
	div.rn.f64 	%fd854, %fd853, %fd240;
	mul.f64 	%fd855, %fd854, %fd854;
	fma.rn.f64 	%fd856, %fd855, 0dBEF53E1D2A25FF7E, 0d3F2D3B63DBB65B49;
	fma.rn.f64 	%fd857, %fd856, %fd855, 0dBF5312788DDE082E;
	fma.rn.f64 	%fd858, %fd857, %fd855, 0d3F6F9690C8249315;
	fma.rn.f64 	%fd859, %fd858, %fd855, 0dBF82CF5AABC7CF0D;
	fma.rn.f64 	%fd860, %fd859, %fd855, 0d3F9162B0B2A3BFDE;
	fma.rn.f64 	%fd861, %fd860, %fd855, 0dBF9A7256FEB6FC6B;
	fma.rn.f64 	%fd862, %fd861, %fd855, 0d3FA171560CE4A489;
	fma.rn.f64 	%fd863, %fd862, %fd855, 0dBFA4F44D841450E4;
	fma.rn.f64 	%fd864, %fd863, %fd855, 0d3FA7EE3D3F36BB95;
	fma.rn.f64 	%fd865, %fd864, %fd855, 0dBFAAD32AE04A9FD1;
	fma.rn.f64 	%fd866, %fd865, %fd855, 0d3FAE17813D66954F;
	fma.rn.f64 	%fd867, %fd866, %fd855, 0dBFB11089CA9A5BCD;
	fma.rn.f64 	%fd868, %fd867, %fd855, 0d3FB3B12B2DB51738;
	fma.rn.f64 	%fd869, %fd868, %fd855, 0dBFB745D022F8DC5C;
	fma.rn.f64 	%fd870, %fd869, %fd855, 0d3FBC71C709DFE927;
	fma.rn.f64 	%fd871, %fd870, %fd855, 0dBFC2492491FA1744;
	fma.rn.f64 	%fd872, %fd871, %fd855, 0d3FC99999999840D2;
	fma.rn.f64 	%fd873, %fd872, %fd855, 0dBFD555555555544C;
	mul.f64 	%fd874, %fd855, %fd873;
	fma.rn.f64 	%fd241, %fd874, %fd854, %fd854;
	@%p359 bra 	$L__BB0_196;
	{
	.reg .b32 %temp; 
	mov.b64 	{%temp, %r191}, %fd237;
	}
	setp.lt.s32 	%p362, %r191, 0;
	neg.f64 	%fd877, %fd241;
	selp.f64 	%fd878, %fd241, %fd877, %p362;
	add.f64 	%fd1183, %fd878, 0d3FF921FB54442D18;
	bra.uni 	$L__BB0_197;
$L__BB0_196:
	{
	.reg .b32 %temp; 
	mov.b64 	{%temp, %r190}, %fd237;
	}
	setp.lt.s32 	%p361, %r190, 0;
	mov.f64 	%fd875, 0d400921FB54442D18;
	sub.f64 	%fd876, %fd875, %fd241;
	selp.f64 	%fd1183, %fd876, %fd241, %p361;
$L__BB0_197:
	setp.neu.f64 	%p363, %fd240, 0d0000000000000000;
	@%p363 bra 	$L__BB0_199;
	{
	.reg .b32 %temp; 
	mov.b64 	{%temp, %r193}, %fd237;
	}
	setp.lt.s32 	%p366, %r193, 0;
	selp.f64 	%fd1184, 0d400921FB54442D18, 0d0000000000000000, %p366;
	bra.uni 	$L__BB0_200;
$L__BB0_199:
	setp.eq.f64 	%p364, %fd238, %fd239;
	{
	.reg .b32 %temp; 
	mov.b64 	{%temp, %r192}, %fd237;
	}
	setp.lt.s32 	%p365, %r192, 0;
	selp.f64 	%fd879, 0d4002D97C7F3321D2, 0d3FE921FB54442D18, %p365;
	selp.f64 	%fd1184, %fd879, %fd1183, %p364;
$L__BB0_200:
	add.rn.f64 	%fd880, %fd238, %fd239;
	setp.nan.f64 	%p367, %fd880, %fd880;
	copysign.f64 	%fd881, %fd236, %fd1184;
	selp.f64 	%fd248, %fd880, %fd881, %p367;
	mul.wide.s32 	%rd96, %r239, 16;
	add.s64 	%rd97, %rd4, %rd96;
	ld.local.v2.f64 	{%fd882, %fd883}, [%rd97];
	sub.f64 	%fd249, %fd883, %fd1182;
	sub.f64 	%fd250, %fd882, %fd1181;
	abs.f64 	%fd251, %fd250;
	abs.f64 	%fd252, %fd249;
	setp.leu.f64 	%p368, %fd252, %fd251;
	setp.gt.f64 	%p369, %fd252, %fd251;
	selp.f64 	%fd253, %fd252, %fd251, %p369;
	selp.f64 	%fd884, %fd251, %fd252, %p369;
	div.rn.f64 	%fd885, %fd884, %fd253;
	mul.f64 	%fd886, %fd885, %fd885;
	fma.rn.f64 	%fd887, %fd886, 0dBEF53E1D2A25FF7E, 0d3F2D3B63DBB65B49;
	fma.rn.f64 	%fd888, %fd887, %fd886, 0dBF5312788DDE082E;
	fma.rn.f64 	%fd889, %fd888, %fd886, 0d3F6F9690C8249315;
	fma.rn.f64 	%fd890, %fd889, %fd886, 0dBF82CF5AABC7CF0D;
	fma.rn.f64 	%fd891, %fd890, %fd886, 0d3F9162B0B2A3BFDE;
	fma.rn.f64 	%fd892, %fd891, %fd886, 0dBF9A7256FEB6FC6B;
	fma.rn.f64 	%fd893, %fd892, %fd886, 0d3FA171560CE4A489;
	fma.rn.f64 	%fd894, %fd893, %fd886, 0dBFA4F44D841450E4;
	fma.rn.f64 	%fd895, %fd894, %fd886, 0d3FA7EE3D3F36BB95;
	fma.rn.f64 	%fd896, %fd895, %fd886, 0dBFAAD32AE04A9FD1;
	fma.rn.f64 	%fd897, %fd896, %fd886, 0d3FAE17813D66954F;
	fma.rn.f64 	%fd898, %fd897, %fd886, 0dBFB11089CA9A5BCD;
	fma.rn.f64 	%fd899, %fd898, %fd886, 0d3FB3B12B2DB51738;
	fma.rn.f64 	%fd900, %fd899, %fd886, 0dBFB745D022F8DC5C;
	fma.rn.f64 	%fd901, %fd900, %fd886, 0d3FBC71C709DFE927;
	fma.rn.f64 	%fd902, %fd901, %fd886, 0dBFC2492491FA1744;
	fma.rn.f64 	%fd903, %fd902, %fd886, 0d3FC99999999840D2;
	fma.rn.f64 	%fd904, %fd903, %fd886, 0dBFD555555555544C;
	mul.f64 	%fd905, %fd886, %fd904;
	fma.rn.f64 	%fd254, %fd905, %fd885, %fd885;
	@%p368 bra 	$L__BB0_202;
	{
	.reg .b32 %temp; 
	mov.b64 	{%temp, %r195}, %fd250;
	}
	setp.lt.s32 	%p371, %r195, 0;
	neg.f64 	%fd908, %fd254;
	selp.f64 	%fd909, %fd254, %fd908, %p371;
	add.f64 	%fd1185, %fd909, 0d3FF921FB54442D18;
	bra.uni 	$L__BB0_203;
$L__BB0_202:
	{
	.reg .b32 %temp; 
	mov.b64 	{%temp, %r194}, %fd250;
	}
	setp.lt.s32 	%p370, %r194, 0;
	mov.f64 	%fd906, 0d400921FB54442D18;
	sub.f64 	%fd907, %fd906, %fd254;
	selp.f64 	%fd1185, %fd907, %fd254, %p370;
$L__BB0_203:
	setp.neu.f64 	%p372, %fd253, 0d0000000000000000;
	@%p372 bra 	$L__BB0_205;
	{
	.reg .b32 %temp; 
	mov.b64 	{%temp, %r197}, %fd250;
	}
	setp.lt.s32 	%p375, %r197, 0;
	selp.f64 	%fd1186, 0d400921FB54442D18, 0d0000000000000000, %p375;
	bra.uni 	$L__BB0_206;
$L__BB0_205:
	setp.eq.f64 	%p373, %fd251, %fd252;
	{
	.reg .b32 %temp; 
	mov.b64 	{%temp, %r196}, %fd250;
	}
	setp.lt.s32 	%p374, %r196, 0;
	selp.f64 	%fd910, 0d4002D97C7F3321D2, 0d3FE921FB54442D18, %p374;
	selp.f64 	%fd1186, %fd910, %fd1185, %p373;
$L__BB0_206:
	add.rn.f64 	%fd911, %fd251, %fd252;
	setp.nan.f64 	%p376, %fd911, %fd911;
	copysign.f64 	%fd912, %fd249, %fd1186;
	selp.f64 	%fd261, %fd911, %fd912, %p376;
	sub.f64 	%fd913, %fd248, %fd261;
	abs.f64 	%fd914, %fd913;
	setp.geu.f64 	%p377, %fd914, 0d3EB0C6F7A0B5ED8D;
	@%p377 bra 	$L__BB0_208;
	mul.f64 	%fd915, %fd236, %fd236;
	fma.rn.f64 	%fd916, %fd237, %fd237, %fd915;
	mul.f64 	%fd917, %fd249, %fd249;
	fma.rn.f64 	%fd918, %fd250, %fd250, %fd917;
	setp.lt.f64 	%p396, %fd916, %fd918;
	bra.uni 	$L__BB0_209;
$L__BB0_208:
	setp.lt.f64 	%p396, %fd248, %fd261;
$L__BB0_209:
	selp.b32 	%r239, %r237, %r239, %p396;
	add.s32 	%r238, %r238, 1;
	add.s64 	%rd114, %rd114, 16;
	setp.ne.s32 	%p378, %r238, -1;
	@%p378 bra 	$L__BB0_194;
	mul.wide.s32 	%rd98, %r239, 16;
	add.s64 	%rd99, %rd4, %rd98;
	ld.local.v2.f64 	{%fd919, %fd920}, [%rd99];
	add.s64 	%rd101, %rd4, %rd95;
	ld.local.v2.f64 	{%fd921, %fd922}, [%rd101];
	st.local.v2.f64 	[%rd99], {%fd921, %fd922};
	st.local.v2.f64 	[%rd101], {%fd919, %fd920};
	setp.ne.s32 	%p379, %r91, %r88;
	mov.u32 	%r237, %r91;
	@%p379 bra 	$L__BB0_193;
$L__BB0_211:
	setp.eq.s32 	%p380, %r229, 0;
	mov.f64 	%fd1200, 0d0000000000000000;
	@%p380 bra 	$L__BB0_226;
	setp.lt.u32 	%p381, %r229, 2;
	mov.f64 	%fd1199, 0d0000000000000000;
	@%p381 bra 	$L__BB0_225;
	add.s32 	%r199, %r229, -2;
	and.b32  	%r99, %r88, 15;
	setp.lt.u32 	%p382, %r199, 15;
	mov.f64 	%fd1199, 0d0000000000000000;
	mov.b32 	%r242, 0;
	@%p382 bra 	$L__BB0_216;
	and.b32  	%r242, %r88, -16;
	ld.local.v2.f64 	{%fd1188, %fd1187}, [%rd4];
	neg.s32 	%r240, %r242;
	add.s64 	%rd115, %rd4, 128;
	mov.f64 	%fd1199, 0d0000000000000000;
$L__BB0_215:
	.pragma "nounroll";
	ld.local.v2.f64 	{%fd928, %fd929}, [%rd115+-112];
	mul.f64 	%fd930, %fd1188, %fd929;
	mul.f64 	%fd931, %fd928, %fd1187;
	sub.f64 	%fd932, %fd930, %fd931;
	add.f64 	%fd933, %fd1199, %fd932;
	ld.local.v2.f64 	{%fd934, %fd935}, [%rd115+-96];
	mul.f64 	%fd936, %fd928, %fd935;
	mul.f64 	%fd937, %fd934, %fd929;
	sub.f64 	%fd938, %fd936, %fd937;
	add.f64 	%fd939, %fd933, %fd938;
	ld.local.v2.f64 	{%fd940, %fd941}, [%rd115+-80];
	mul.f64 	%fd942, %fd934, %fd941;
	mul.f64 	%fd943, %fd940, %fd935;
	sub.f64 	%fd944, %fd942, %fd943;
	add.f64 	%fd945, %fd939, %fd944;
	ld.local.v2.f64 	{%fd946, %fd947}, [%rd115+-64];
	mul.f64 	%fd948, %fd940, %fd947;
	mul.f64 	%fd949, %fd946, %fd941;
	sub.f64 	%fd950, %fd948, %fd949;
	add.f64 	%fd951, %fd945, %fd950;
	ld.local.v2.f64 	{%fd952, %fd953}, [%rd115+-48];
	mul.f64 	%fd954, %fd946, %fd953;
	mul.f64 	%fd955, %fd952, %fd947;
	sub.f64 	%fd956, %fd954, %fd955;
	add.f64 	%fd957, %fd951, %fd956;
	ld.local.v2.f64 	{%fd958, %fd959}, [%rd115+-32];
	mul.f64 	%fd960, %fd952, %fd959;
	mul.f64 	%fd961, %fd958, %fd953;
	sub.f64 	%fd962, %fd960, %fd961;
	add.f64 	%fd963, %fd957, %fd962;
	ld.local.v2.f64 	{%fd964, %fd965}, [%rd115+-16];
	mul.f64 	%fd966, %fd958, %fd965;
	mul.f64 	%fd967, %fd964, %fd959;
	sub.f64 	%fd968, %fd966, %fd967;
	add.f64 	%fd969, %fd963, %fd968;
	ld.local.v2.f64 	{%fd970, %fd971}, [%rd115];
	mul.f64 	%fd972, %fd964, %fd971;
	mul.f64 	%fd973, %fd970, %fd965;
	sub.f64 	%fd974, %fd972, %fd973;
	add.f64 	%fd975, %fd969, %fd974;
	ld.local.v2.f64 	{%fd976, %fd977}, [%rd115+16];
	mul.f64 	%fd978, %fd970, %fd977;
	mul.f64 	%fd979, %fd976, %fd971;
	sub.f64 	%fd980, %fd978, %fd979;
	add.f64 	%fd981, %fd975, %fd980;
	ld.local.v2.f64 	{%fd982, %fd983}, [%rd115+32];
	mul.f64 	%fd984, %fd976, %fd983;
	mul.f64 	%fd985, %fd982, %fd977;
	sub.f64 	%fd986, %fd984, %fd985;
	add.f64 	%fd987, %fd981, %fd986;
	ld.local.v2.f64 	{%fd988, %fd989}, [%rd115+48];
	mul.f64 	%fd990, %fd982, %fd989;
	mul.f64 	%fd991, %fd988, %fd983;
	sub.f64 	%fd992, %fd990, %fd991;
	add.f64 	%fd993, %fd987, %fd992;
	ld.local.v2.f64 	{%fd994, %fd995}, [%rd115+64];
	mul.f64 	%fd996, %fd988, %fd995;
	mul.f64 	%fd997, %fd994, %fd989;
	sub.f64 	%fd998, %fd996, %fd997;
	add.f64 	%fd999, %fd993, %fd998;
	ld.local.v2.f64 	{%fd1000, %fd1001}, [%rd115+80];
	mul.f64 	%fd1002, %fd994, %fd1001;
	mul.f64 	%fd1003, %fd1000, %fd995;
	sub.f64 	%fd1004, %fd1002, %fd1003;
	add.f64 	%fd1005, %fd999, %fd1004;
	ld.local.v2.f64 	{%fd1006, %fd1007}, [%rd115+96];
	mul.f64 	%fd1008, %fd1000, %fd1007;
	mul.f64 	%fd1009, %fd1006, %fd1001;
	sub.f64 	%fd1010, %fd1008, %fd1009;
	add.f64 	%fd1011, %fd1005, %fd1010;
	ld.local.v2.f64 	{%fd1012, %fd1013}, [%rd115+112];
	mul.f64 	%fd1014, %fd1006, %fd1013;
	mul.f64 	%fd1015, %fd1012, %fd1007;
	sub.f64 	%fd1016, %fd1014, %fd1015;
	add.f64 	%fd1017, %fd1011, %fd1016;
	ld.local.v2.f64 	{%fd1188, %fd1187}, [%rd115+128];
	mul.f64 	%fd1018, %fd1012, %fd1187;
	mul.f64 	%fd1019, %fd1188, %fd1013;
	sub.f64 	%fd1020, %fd1018, %fd1019;
	add.f64 	%fd1199, %fd1017, %fd1020;
	add.s32 	%r240, %r240, 16;
	add.s64 	%rd115, %rd115, 256;
	setp.ne.s32 	%p383, %r240, 0;
	@%p383 bra 	$L__BB0_215;
$L__BB0_216:
	setp.eq.s32 	%p384, %r99, 0;
	@%p384 bra 	$L__BB0_225;
	and.b32  	%r105, %r88, 7;
	setp.lt.u32 	%p385, %r99, 8;
	@%p385 bra 	$L__BB0_219;
	mul.wide.u32 	%rd102, %r242, 16;
	add.s64 	%rd103, %rd4, %rd102;
	ld.local.v2.f64 	{%fd1022, %fd1023}, [%rd103];
	ld.local.v2.f64 	{%fd1024, %fd1025}, [%rd103+16];
	mul.f64 	%fd1026, %fd1022, %fd1025;
	mul.f64 	%fd1027, %fd1024, %fd1023;
	sub.f64 	%fd1028, %fd1026, %fd1027;
	add.f64 	%fd1029, %fd1199, %fd1028;
	ld.local.v2.f64 	{%fd1030, %fd1031}, [%rd103+32];
	mul.f64 	%fd1032, %fd1024, %fd1031;
	mul.f64 	%fd1033, %fd1030, %fd1025;
	sub.f64 	%fd1034, %fd1032, %fd1033;
	add.f64 	%fd1035, %fd1029, %fd1034;
	ld.local.v2.f64 	{%fd1036, %fd1037}, [%rd103+48];
	mul.f64 	%fd1038, %fd1030, %fd1037;
	mul.f64 	%fd1039, %fd1036, %fd1031;
	sub.f64 	%fd1040, %fd1038, %fd1039;
	add.f64 	%fd1041, %fd1035, %fd1040;
	ld.local.v2.f64 	{%fd1042, %fd1043}, [%rd103+64];
	mul.f64 	%fd1044, %fd1036, %fd1043;
	mul.f64 	%fd1045, %fd1042, %fd1037;
	sub.f64 	%fd1046, %fd1044, %fd1045;
	add.f64 	%fd1047, %fd1041, %fd1046;
	ld.local.v2.f64 	{%fd1048, %fd1049}, [%rd103+80];
	mul.f64 	%fd1050, %fd1042, %fd1049;
	mul.f64 	%fd1051, %fd1048, %fd1043;
	sub.f64 	%fd1052, %fd1050, %fd1051;
	add.f64 	%fd1053, %fd1047, %fd1052;
	ld.local.v2.f64 	{%fd1054, %fd1055}, [%rd103+96];
	mul.f64 	%fd1056, %fd1048, %fd1055;
	mul.f64 	%fd1057, %fd1054, %fd1049;
	sub.f64 	%fd1058, %fd1056, %fd1057;
	add.f64 	%fd1059, %fd1053, %fd1058;
	ld.local.v2.f64 	{%fd1060, %fd1061}, [%rd103+112];
	mul.f64 	%fd1062, %fd1054, %fd1061;
	mul.f64 	%fd1063, %fd1060, %fd1055;
	sub.f64 	%fd1064, %fd1062, %fd1063;
	add.f64 	%fd1065, %fd1059, %fd1064;
	add.s32 	%r242, %r242, 8;
	ld.local.v2.f64 	{%fd1066, %fd1067}, [%rd103+128];
	mul.f64 	%fd1068, %fd1060, %fd1067;
	mul.f64 	%fd1069, %fd1066, %fd1061;
	sub.f64 	%fd1070, %fd1068, %fd1069;
	add.f64 	%fd1199, %fd1065, %fd1070;
$L__BB0_219:
	setp.eq.s32 	%p386, %r105, 0;
	@%p386 bra 	$L__BB0_225;
	and.b32  	%r108, %r88, 3;
	setp.lt.u32 	%p387, %r105, 4;
	@%p387 bra 	$L__BB0_222;
	mul.wide.u32 	%rd104, %r242, 16;
	add.s64 	%rd105, %rd4, %rd104;
	ld.local.v2.f64 	{%fd1072, %fd1073}, [%rd105];
	ld.local.v2.f64 	{%fd1074, %fd1075}, [%rd105+16];
	mul.f64 	%fd1076, %fd1072, %fd1075;
	mul.f64 	%fd1077, %fd1074, %fd1073;
	sub.f64 	%fd1078, %fd1076, %fd1077;
	add.f64 	%fd1079, %fd1199, %fd1078;
	ld.local.v2.f64 	{%fd1080, %fd1081}, [%rd105+32];
	mul.f64 	%fd1082, %fd1074, %fd1081;
	mul.f64 	%fd1083, %fd1080, %fd1075;
	sub.f64 	%fd1084, %fd1082, %fd1083;
	add.f64 	%fd1085, %fd1079, %fd1084;
	ld.local.v2.f64 	{%fd1086, %fd1087}, [%rd105+48];
	mul.f64 	%fd1088, %fd1080, %fd1087;
	mul.f64 	%fd1089, %fd1086, %fd1081;
	sub.f64 	%fd1090, %fd1088, %fd1089;
	add.f64 	%fd1091, %fd1085, %fd1090;
	add.s32 	%r242, %r242, 4;
	ld.local.v2.f64 	{%fd1092, %fd1093}, [%rd105+64];
	mul.f64 	%fd1094, %fd1086, %fd1093;
	mul.f64 	%fd1095, %fd1092, %fd1087;
	sub.f64 	%fd1096, %fd1094, %fd1095;
	add.f64 	%fd1199, %fd1091, %fd1096;
$L__BB0_222:
	setp.eq.s32 	%p388, %r108, 0;
	@%p388 bra 	$L__BB0_225;
	mul.wide.u32 	%rd106, %r242, 16;
	add.s64 	%rd107, %rd4, %rd106;
	ld.local.v2.f64 	{%fd1197, %fd1196}, [%rd107];
	add.s64 	%rd116, %rd107, 16;
	neg.s32 	%r244, %r108;
$L__BB0_224:
	.pragma "nounroll";
	ld.local.v2.f64 	{%fd283, %fd284}, [%rd116];
	mul.f64 	%fd1097, %fd1197, %fd284;
	mul.f64 	%fd1098, %fd283, %fd1196;
	sub.f64 	%fd1099, %fd1097, %fd1098;
	add.f64 	%fd1199, %fd1199, %fd1099;
	add.s64 	%rd116, %rd116, 16;
	add.s32 	%r244, %r244, 1;
	setp.ne.s32 	%p389, %r244, 0;
	mov.f64 	%fd1196, %fd284;
	mov.f64 	%fd1197, %fd283;
	@%p389 bra 	$L__BB0_224;
$L__BB0_225:
	mul.wide.s32 	%rd108, %r229, 16;
	add.s64 	%rd109, %rd4, %rd108;
	ld.local.v2.f64 	{%fd1100, %fd1101}, [%rd109+-16];
	ld.local.v2.f64 	{%fd1102, %fd1103}, [%rd4];
	mul.f64 	%fd1104, %fd1100, %fd1103;
	mul.f64 	%fd1105, %fd1102, %fd1101;
	sub.f64 	%fd1106, %fd1104, %fd1105;
	add.f64 	%fd1107, %fd1199, %fd1106;
	abs.f64 	%fd1108, %fd1107;
	mul.f64 	%fd1200, %fd1108, 0d3FE0000000000000;
$L__BB0_226:
	ld.param.u64 	%rd113, [_Z16computeIoUKernelP13QuadrilateralS0_Pdii_param_2];
	mul.f64 	%fd1109, %fd57, %fd60;
	mul.f64 	%fd1110, %fd59, %fd58;
	sub.f64 	%fd1111, %fd1109, %fd1110;
	add.f64 	%fd1112, %fd1111, 0d0000000000000000;
	mul.f64 	%fd1113, %fd59, %fd62;
	mul.f64 	%fd1114, %fd61, %fd60;
	sub.f64 	%fd1115, %fd1113, %fd1114;
	add.f64 	%fd1116, %fd1112, %fd1115;
	mul.f64 	%fd1117, %fd61, %fd64;
	mul.f64 	%fd1118, %fd63, %fd62;
	sub.f64 	%fd1119, %fd1117, %fd1118;
	add.f64 	%fd1120, %fd1116, %fd1119;
	mul.f64 	%fd1121, %fd63, %fd58;
	mul.f64 	%fd1122, %fd57, %fd64;
	sub.f64 	%fd1123, %fd1121, %fd1122;
	add.f64 	%fd1124, %fd1120, %fd1123;
	abs.f64 	%fd1125, %fd1124;
	mul.f64 	%fd1126, %fd65, %fd68;
	mul.f64 	%fd1127, %fd67, %fd66;
	sub.f64 	%fd1128, %fd1126, %fd1127;
	add.f64 	%fd1129, %fd1128, 0d0000000000000000;
	mul.f64 	%fd1130, %fd67, %fd70;
	mul.f64 	%fd1131, %fd69, %fd68;
	sub.f64 	%fd1132, %fd1130, %fd1131;
	add.f64 	%fd1133, %fd1129, %fd1132;
	mul.f64 	%fd1134, %fd69, %fd72;
	mul.f64 	%fd1135, %fd71, %fd70;
	sub.f64 	%fd1136, %fd1134, %fd1135;
	add.f64 	%fd1137, %fd1133, %fd1136;
	mul.f64 	%fd1138, %fd71, %fd66;
	mul.f64 	%fd1139, %fd65, %fd72;
	sub.f64 	%fd1140, %fd1138, %fd1139;
	add.f64 	%fd1141, %fd1137, %fd1140;
	abs.f64 	%fd1142, %fd1141;
	mul.f64 	%fd1143, %fd1142, 0d3FE0000000000000;
	fma.rn.f64 	%fd1144, %fd1125, 0d3FE0000000000000, %fd1143;
	sub.f64 	%fd1145, %fd1144, %fd1200;
	div.rn.f64 	%fd1146, %fd1200, %fd1145;
	cvta.to.global.u64 	%rd110, %rd113;
	mul.wide.s32 	%rd111, %r3, 8;
	add.s64 	%rd112, %rd110, %rd111;
	st.global.f64 	[%rd112], %fd1146;
$L__BB0_227:
	ret;

}
	// .globl	_Z24computeIoUKernelOneToOneP13QuadrilateralS0_Pdi
.visible .entry _Z24computeIoUKernelOneToOneP13QuadrilateralS0_Pdi(
	.param .u64 .ptr .align 1 _Z24computeIoUKernelOneToOneP13QuadrilateralS0_Pdi_param_0,
	.param .u64 .ptr .align 1 _Z24computeIoUKernelOneToOneP13QuadrilateralS0_Pdi_param_1,
	.param .u64 .ptr .align 1 _Z24computeIoUKernelOneToOneP13QuadrilateralS0_Pdi_param_2,
	.param .u32 _Z24computeIoUKernelOneToOneP13QuadrilateralS0_Pdi_param_3
)
{
	.local .align 16 .b8 	__local_depot1[576];
	.reg .b64 	%SP;
	.reg .b64 	%SPL;
	.reg .pred 	%p<395>;
	.reg .b32 	%r<237>;
	.reg .b32 	%f<2>;
	.reg .b64 	%rd<116>;
	.reg .b64 	%fd<1201>;

	mov.u64 	%SPL, __local_depot1;
	ld.param.u64 	%rd22, [_Z24computeIoUKernelOneToOneP13QuadrilateralS0_Pdi_param_0];
	ld.param.u64 	%rd23, [_Z24computeIoUKernelOneToOneP13QuadrilateralS0_Pdi_param_1];
	ld.param.u32 	%r112, [_Z24computeIoUKernelOneToOneP13QuadrilateralS0_Pdi_param_3];
	add.u64 	%rd1, %SPL, 0;
	add.u64 	%rd2, %SPL, 64;
	add.u64 	%rd3, %SPL, 192;
	add.u64 	%rd4, %SPL, 320;
	mov.u32 	%r113, %ctaid.x;
	mov.u32 	%r114, %ntid.x;
	mov.u32 	%r115, %tid.x;
	mad.lo.s32 	%r1, %r113, %r114, %r115;
	setp.ge.s32 	%p14, %r1, %r112;
	@%p14 bra 	$L__BB1_227;
	cvta.to.global.u64 	%rd29, %rd22;
	cvta.to.global.u64 	%rd30, %rd23;
	mul.wide.s32 	%rd31, %r1, 64;
	add.s64 	%rd5, %rd29, %rd31;
	add.s64 	%rd6, %rd30, %rd31;
	ld.global.f64 	%fd289, [%rd5];
	add.f64 	%fd290, %fd289, 0d0000000000000000;
	ld.global.f64 	%fd291, [%rd5+8];
	add.f64 	%fd292, %fd291, 0d0000000000000000;
	ld.global.f64 	%fd293, [%rd5+16];
	add.f64 	%fd294, %fd290, %fd293;
	ld.global.f64 	%fd295, [%rd5+24];
	add.f64 	%fd296, %fd292, %fd295;
	ld.global.f64 	%fd297, [%rd5+32];
	add.f64 	%fd298, %fd294, %fd297;
	ld.global.f64 	%fd299, [%rd5+40];
	add.f64 	%fd300, %fd296, %fd299;
	ld.global.f64 	%fd301, [%rd5+48];
	add.f64 	%fd302, %fd298, %fd301;
	ld.global.f64 	%fd303, [%rd5+56];
	add.f64 	%fd304, %fd300, %fd303;
	mul.f64 	%fd1, %fd302, 0d3FD0000000000000;
	mul.f64 	%fd2, %fd304, 0d3FD0000000000000;
	mov.b32 	%r192, 0;
$L__BB1_2:
	mov.u32 	%r193, %r192;
	mov.u32 	%r194, %r192;
$L__BB1_3:
	add.s32 	%r5, %r193, 1;
	mul.wide.u32 	%rd32, %r193, 16;
	add.s64 	%rd33, %rd5, %rd32;
	ld.global.f64 	%fd305, [%rd33+24];
	sub.f64 	%fd3, %fd305, %fd2;
	ld.global.f64 	%fd306, [%rd33+16];
	sub.f64 	%fd4, %fd306, %fd1;
	abs.f64 	%fd5, %fd4;
	abs.f64 	%fd6, %fd3;
	setp.leu.f64 	%p15, %fd6, %fd5;
	setp.gt.f64 	%p16, %fd6, %fd5;
	selp.f64 	%fd7, %fd6, %fd5, %p16;
	selp.f64 	%fd307, %fd5, %fd6, %p16;
	div.rn.f64 	%fd308, %fd307, %fd7;
	mul.f64 	%fd309, %fd308, %fd308;
	fma.rn.f64 	%fd310, %fd309, 0dBEF53E1D2A25FF7E, 0d3F2D3B63DBB65B49;
	fma.rn.f64 	%fd311, %fd310, %fd309, 0dBF5312788DDE082E;
	fma.rn.f64 	%fd312, %fd311, %fd309, 0d3F6F9690C8249315;
	fma.rn.f64 	%fd313, %fd312, %fd309, 0dBF82CF5AABC7CF0D;
	fma.rn.f64 	%fd314, %fd313, %fd309, 0d3F9162B0B2A3BFDE;
	fma.rn.f64 	%fd315, %fd314, %fd309, 0dBF9A7256FEB6FC6B;
	fma.rn.f64 	%fd316, %fd315, %fd309, 0d3FA171560CE4A489;
	fma.rn.f64 	%fd317, %fd316, %fd309, 0dBFA4F44D841450E4;
	fma.rn.f64 	%fd318, %fd317, %fd309, 0d3FA7EE3D3F36BB95;
	fma.rn.f64 	%fd319, %fd318, %fd309, 0dBFAAD32AE04A9FD1;
	fma.rn.f64 	%fd320, %fd319, %fd309, 0d3FAE17813D66954F;
	fma.rn.f64 	%fd321, %fd320, %fd309, 0dBFB11089CA9A5BCD;
	fma.rn.f64 	%fd322, %fd321, %fd309, 0d3FB3B12B2DB51738;
	fma.rn.f64 	%fd323, %fd322, %fd309, 0dBFB745D022F8DC5C;
	fma.rn.f64 	%fd324, %fd323, %fd309, 0d3FBC71C709DFE927;
	fma.rn.f64 	%fd325, %fd324, %fd309, 0dBFC2492491FA1744;
	fma.rn.f64 	%fd326, %fd325, %fd309, 0d3FC99999999840D2;
	fma.rn.f64 	%fd327, %fd326, %fd309, 0dBFD555555555544C;
	mul.f64 	%fd328, %fd309, %fd327;
	fma.rn.f64 	%fd8, %fd328, %fd308, %fd308;
	@%p15 bra 	$L__BB1_5;
	{
	.reg .b32 %temp; 
	mov.b64 	{%temp, %r118}, %fd4;
	}
	setp.lt.s32 	%p18, %r118, 0;
	neg.f64 	%fd331, %fd8;
	selp.f64 	%fd332, %fd8, %fd331, %p18;
	add.f64 	%fd1147, %fd332, 0d3FF921FB54442D18;
	bra.uni 	$L__BB1_6;
$L__BB1_5:
	{
	.reg .b32 %temp; 
	mov.b64 	{%temp, %r117}, %fd4;
	}
	setp.lt.s32 	%p17, %r117, 0;
	mov.f64 	%fd329, 0d400921FB54442D18;
	sub.f64 	%fd330, %fd329, %fd8;
	selp.f64 	%fd1147, %fd330, %fd8, %p17;
$L__BB1_6:
	setp.neu.f64 	%p19, %fd7, 0d0000000000000000;
	@%p19 bra 	$L__BB1_8;
	{
	.reg .b32 %temp; 
	mov.b64 	{%temp, %r120}, %fd4;
	}
	setp.lt.s32 	%p22, %r120, 0;
	selp.f64 	%fd1148, 0d400921FB54442D18, 0d0000000000000000, %p22;
	bra.uni 	$L__BB1_9;
$L__BB1_8:
	setp.eq.f64 	%p20, %fd5, %fd6;
	{
	.reg .b32 %temp; 
	mov.b64 	{%temp, %r119}, %fd4;
	}
	setp.lt.s32 	%p21, %r119, 0;
	selp.f64 	%fd333, 0d4002D97C7F3321D2, 0d3FE921FB54442D18, %p21;
	selp.f64 	%fd1148, %fd333, %fd1147, %p20;
$L__BB1_9:
	add.rn.f64 	%fd334, %fd5, %fd6;
	mul.wide.u32 	%rd34, %r194, 16;
	add.s64 	%rd35, %rd5, %rd34;
	setp.nan.f64 	%p23, %fd334, %fd334;
	copysign.f64 	%fd335, %fd3, %fd1148;
	selp.f64 	%fd15, %fd334, %fd335, %p23;
	ld.global.f64 	%fd336, [%rd35+8];
	sub.f64 	%fd16, %fd336, %fd2;
	ld.global.f64 	%fd337, [%rd35];
	sub.f64 	%fd17, %fd337, %fd1;
	abs.f64 	%fd18, %fd17;
	abs.f64 	%fd19, %fd16;
	setp.leu.f64 	%p24, %fd19, %fd18;
	setp.gt.f64 	%p25, %fd19, %fd18;
	selp.f64 	%fd20, %fd19, %fd18, %p25;
	selp.f64 	%fd338, %fd18, %fd19, %p25;
	div.rn.f64 	%fd339, %fd338, %fd20;
	mul.f64 	%fd340, %fd339, %fd339;
	fma.rn.f64 	%fd341, %fd340, 0dBEF53E1D2A25FF7E, 0d3F2D3B63DBB65B49;
	fma.rn.f64 	%fd342, %fd341, %fd340, 0dBF5312788DDE082E;
	fma.rn.f64 	%fd343, %fd342, %fd340, 0d3F6F9690C8249315;
	fma.rn.f64 	%fd344, %fd343, %fd340, 0dBF82CF5AABC7CF0D;
	fma.rn.f64 	%fd345, %fd344, %fd340, 0d3F9162B0B2A3BFDE;
	fma.rn.f64 	%fd346, %fd345, %fd340, 0dBF9A7256FEB6FC6B;
	fma.rn.f64 	%fd347, %fd346, %fd340, 0d3FA171560CE4A489;
	fma.rn.f64 	%fd348, %fd347, %fd340, 0dBFA4F44D841450E4;
	fma.rn.f64 	%fd349, %fd348, %fd340, 0d3FA7EE3D3F36BB95;
	fma.rn.f64 	%fd350, %fd349, %fd340, 0dBFAAD32AE04A9FD1;
	fma.rn.f64 	%fd351, %fd350, %fd340, 0d3FAE17813D66954F;
	fma.rn.f64 	%fd352, %fd351, %fd340, 0dBFB11089CA9A5BCD;
	fma.rn.f64 	%fd353, %fd352, %fd340, 0d3FB3B12B2DB51738;
	fma.rn.f64 	%fd354, %fd353, %fd340, 0dBFB745D022F8DC5C;
	fma.rn.f64 	%fd355, %fd354, %fd340, 0d3FBC71C709DFE927;
	fma.rn.f64 	%fd356, %fd355, %fd340, 0dBFC2492491FA1744;
	fma.rn.f64 	%fd357, %fd356, %fd340, 0d3FC99999999840D2;
	fma.rn.f64 	%fd358, %fd357, %fd340, 0dBFD555555555544C;
	mul.f64 	%fd359, %fd340, %fd358;
	fma.rn.f64 	%fd21, %fd359, %fd339, %fd339;
	@%p24 bra 	$L__BB1_11;
	{
	.reg .b32 %temp; 
	mov.b64 	{%temp, %r122}, %fd17;
	}
	setp.lt.s32 	%p27, %r122, 0;
	neg.f64 	%fd362, %fd21;
	selp.f64 	%fd363, %fd21, %fd362, %p27;
	add.f64 	%fd1149, %fd363, 0d3FF921FB54442D18;
	bra.uni 	$L__BB1_12;
$L__BB1_11:
	{
	.reg .b32 %temp; 
	mov.b64 	{%temp, %r121}, %fd17;
	}
	setp.lt.s32 	%p26, %r121, 0;
	mov.f64 	%fd360, 0d400921FB54442D18;
	sub.f64 	%fd361, %fd360, %fd21;
	selp.f64 	%fd1149, %fd361, %fd21, %p26;
$L__BB1_12:
	setp.neu.f64 	%p28, %fd20, 0d0000000000000000;
	@%p28 bra 	$L__BB1_14;
	{
	.reg .b32 %temp; 
	mov.b64 	{%temp, %r124}, %fd17;
	}
	setp.lt.s32 	%p31, %r124, 0;
	selp.f64 	%fd1150, 0d400921FB54442D18, 0d0000000000000000, %p31;
	bra.uni 	$L__BB1_15;
$L__BB1_14:
	setp.eq.f64 	%p29, %fd18, %fd19;
	{
	.reg .b32 %temp; 
	mov.b64 	{%temp, %r123}, %fd17;
	}
	setp.lt.s32 	%p30, %r123, 0;
	selp.f64 	%fd364, 0d4002D97C7F3321D2, 0d3FE921FB54442D18, %p30;
	selp.f64 	%fd1150, %fd364, %fd1149, %p29;
$L__BB1_15:
	add.rn.f64 	%fd365, %fd18, %fd19;
	setp.nan.f64 	%p32, %fd365, %fd365;
	copysign.f64 	%fd366, %fd16, %fd1150;
	selp.f64 	%fd28, %fd365, %fd366, %p32;
	sub.f64 	%fd367, %fd15, %fd28;
	abs.f64 	%fd368, %fd367;
	setp.geu.f64 	%p33, %fd368, 0d3EB0C6F7A0B5ED8D;
	@%p33 bra 	$L__BB1_17;
	mul.f64 	%fd369, %fd3, %fd3;
	fma.rn.f64 	%fd370, %fd4, %fd4, %fd369;
	mul.f64 	%fd371, %fd16, %fd16;
	fma.rn.f64 	%fd372, %fd17, %fd17, %fd371;
	setp.lt.f64 	%p388, %fd370, %fd372;
	bra.uni 	$L__BB1_18;
$L__BB1_17:
	setp.lt.f64 	%p388, %fd15, %fd28;
$L__BB1_18:
	selp.b32 	%r194, %r5, %r194, %p388;
	setp.ne.s32 	%p34, %r5, 3;
	mov.u32 	%r193, %r5;
	@%p34 bra 	$L__BB1_3;
	mul.wide.s32 	%rd36, %r194, 16;
	add.s64 	%rd37, %rd5, %rd36;
	ld.global.f64 	%fd373, [%rd37];
	ld.global.f64 	%fd374, [%rd37+8];
	mul.wide.u32 	%rd38, %r192, 16;
	add.s64 	%rd39, %rd5, %rd38;
	ld.global.f64 	%fd375, [%rd39];
	ld.global.f64 	%fd376, [%rd39+8];
	st.global.f64 	[%rd37], %fd375;
	st.global.f64 	[%rd37+8], %fd376;
	st.global.f64 	[%rd39], %fd373;
	st.global.f64 	[%rd39+8], %fd374;
	add.s32 	%r192, %r192, 1;
	setp.ne.s32 	%p35, %r192, 3;
	@%p35 bra 	$L__BB1_2;
	ld.global.f64 	%fd377, [%rd6];
	add.f64 	%fd378, %fd377, 0d0000000000000000;
	ld.global.f64 	%fd379, [%rd6+8];
	add.f64 	%fd380, %fd379, 0d0000000000000000;
	ld.global.f64 	%fd381, [%rd6+16];
	add.f64 	%fd382, %fd378, %fd381;
	ld.global.f64 	%fd383, [%rd6+24];
	add.f64 	%fd384, %fd380, %fd383;
	ld.global.f64 	%fd385, [%rd6+32];
	add.f64 	%fd386, %fd382, %fd385;
	ld.global.f64 	%fd387, [%rd6+40];
	add.f64 	%fd388, %fd384, %fd387;
	ld.global.f64 	%fd389, [%rd6+48];
	add.f64 	%fd390, %fd386, %fd389;
	ld.global.f64 	%fd391, [%rd6+56];
	add.f64 	%fd392, %fd388, %fd391;
	mul.f64 	%fd29, %fd390, 0d3FD0000000000000;
	mul.f64 	%fd30, %fd392, 0d3FD0000000000000;
	mov.b32 	%r195, 0;
$L__BB1_21:
	mov.u32 	%r196, %r195;
	mov.u32 	%r197, %r195;
$L__BB1_22:
	add.s32 	%r11, %r196, 1;
	mul.wide.u32 	%rd40, %r196, 16;
	add.s64 	%rd41, %rd6, %rd40;
	ld.global.f64 	%fd393, [%rd41+24];
	sub.f64 	%fd31, %fd393, %fd30;
	ld.global.f64 	%fd394, [%rd41+16];
	sub.f64 	%fd32, %fd394, %fd29;
	abs.f64 	%fd33, %fd32;
	abs.f64 	%fd34, %fd31;
	setp.leu.f64 	%p36, %fd34, %fd33;
	setp.gt.f64 	%p37, %fd34, %fd33;
	selp.f64 	%fd35, %fd34, %fd33, %p37;
	selp.f64 	%fd395, %fd33, %fd34, %p37;
	div.rn.f64 	%fd396, %fd395, %fd35;
	mul.f64 	%fd397, %fd396, %fd396;
	fma.rn.f64 	%fd398, %fd397, 0dBEF53E1D2A25FF7E, 0d3F2D3B63DBB65B49;
	fma.rn.f64 	%fd399, %fd398, %fd397, 0dBF5312788DDE082E;
	fma.rn.f64 	%fd400, %fd399, %fd397, 0d3F6F9690C8249315;
	fma.rn.f64 	%fd401, %fd400, %fd397, 0dBF82CF5AABC7CF0D;
	fma.rn.f64 	%fd402, %fd401, %fd397, 0d3F9162B0B2A3BFDE;
	fma.rn.f64 	%fd403, %fd402, %fd397, 0dBF9A7256FEB6FC6B;
	fma.rn.f64 	%fd404, %fd403, %fd397, 0d3FA171560CE4A489;
	fma.rn.f64 	%fd405, %fd404, %fd397, 0dBFA4F44D841450E4;
	fma.rn.f64 	%fd406, %fd405, %fd397, 0d3FA7EE3D3F36BB95;
	fma.rn.f64 	%fd407, %fd406, %fd397, 0dBFAAD32AE04A9FD1;
	fma.rn.f64 	%fd408, %fd407, %fd397, 0d3FAE17813D66954F;
	fma.rn.f64 	%fd409, %fd408, %fd397, 0dBFB11089CA9A5BCD;
	fma.rn.f64 	%fd410, %fd409, %fd397, 0d3FB3B12B2DB51738;
	fma.rn.f64 	%fd411, %fd410, %fd397, 0dBFB745D022F8DC5C;
	fma.rn.f64 	%fd412, %fd411, %fd397, 0d3FBC71C709DFE927;
	fma.rn.f64 	%fd413, %fd412, %fd397, 0dBFC2492491FA1744;
	fma.rn.f64 	%fd414, %fd413, %fd397, 0d3FC99999999840D2;
	fma.rn.f64 	%fd415, %fd414, %fd397, 0dBFD555555555544C;
	mul.f64 	%fd416, %fd397, %fd415;
	fma.rn.f64 	%fd36, %fd416, %fd396, %fd396;
	@%p36 bra 	$L__BB1_24;
	{
	.reg .b32 %temp; 
	mov.b64 	{%temp, %r127}, %fd32;
	}
	setp.lt.s32 	%p39, %r127, 0;
	neg.f64 	%fd419, %fd36;
	selp.f64 	%fd420, %fd36, %fd419, %p39;
	add.f64 	%fd1151, %fd420, 0d3FF921FB54442D18;
	bra.uni 	$L__BB1_25;
$L__BB1_24:
	{
	.reg .b32 %temp; 
	mov.b64 	{%temp, %r126}, %fd32;
	}
	setp.lt.s32 	%p38, %r126, 0;
	mov.f64 	%fd417, 0d400921FB54442D18;
	sub.f64 	%fd418, %fd417, %fd36;
	selp.f64 	%fd1151, %fd418, %fd36, %p38;
$L__BB1_25:
	setp.neu.f64 	%p40, %fd35, 0d0000000000000000;
	@%p40 bra 	$L__BB1_27;
	{
	.reg .b32 %temp; 
	mov.b64 	{%temp, %r129}, %fd32;
	}
	setp.lt.s32 	%p43, %r129, 0;
	selp.f64 	%fd1152, 0d400921FB54442D18, 0d0000000000000000, %p43;
	bra.uni 	$L__BB1_28;
$L__BB1_27:
	setp.eq.f64 	%p41, %fd33, %fd34;
	{
	.reg .b32 %temp; 
	mov.b64 	{%temp, %r128}, %fd32;
	}
	setp.lt.s32 	%p42, %r128, 0;
	selp.f64 	%fd421, 0d4002D97C7F3321D2, 0d3FE921FB54442D18, %p42;
	selp.f64 	%fd1152, %fd421, %fd1151, %p41;
$L__BB1_28:
	add.rn.f64 	%fd422, %fd33, %fd34;
	mul.wide.u32 	%rd42, %r197, 16;
	add.s64 	%rd43, %rd6, %rd42;
	setp.nan.f64 	%p44, %fd422, %fd422;
	copysign.f64 	%fd423, %fd31, %fd1152;
	selp.f64 	%fd43, %fd422, %fd423, %p44;
	ld.global.f64 	%fd424, [%rd43+8];
	sub.f64 	%fd44, %fd424, %fd30;
	ld.global.f64 	%fd425, [%rd43];
	sub.f64 	%fd45, %fd425, %fd29;
	abs.f64 	%fd46, %fd45;
	abs.f64 	%fd47, %fd44;
	setp.leu.f64 	%p45, %fd47, %fd46;
	setp.gt.f64 	%p46, %fd47, %fd46;
	selp.f64 	%fd48, %fd47, %fd46, %p46;
	selp.f64 	%fd426, %fd46, %fd47, %p46;
	div.rn.f64 	%fd427, %fd426, %fd48;
	mul.f64 	%fd428, %fd427, %fd427;
	fma.rn.f64 	%fd429, %fd428, 0dBEF53E1D2A25FF7E, 0d3F2D3B63DBB65B49;
	fma.rn.f64 	%fd430, %fd429, %fd428, 0dBF5312788DDE082E;
	fma.rn.f64 	%fd431, %fd430, %fd428, 0d3F6F9690C8249315;
	fma.rn.f64 	%fd432, %fd431, %fd428, 0dBF82CF5AABC7CF0D;
	fma.rn.f64 	%fd433, %fd432, %fd428, 0d3F9162B0B2A3BFDE;
	fma.rn.f64 	%fd434, %fd433, %fd428, 0dBF9A7256FEB6FC6B;
	fma.rn.f64 	%fd435, %fd434, %fd428, 0d3FA171560CE4A489;
	fma.rn.f64 	%fd436, %fd435, %fd428, 0dBFA4F44D841450E4;
	fma.rn.f64 	%fd437, %fd436, %fd428, 0d3FA7EE3D3F36BB95;
	fma.rn.f64 	%fd438, %fd437, %fd428, 0dBFAAD32AE04A9FD1;
	fma.rn.f64 	%fd439, %fd438, %fd428, 0d3FAE17813D66954F;
	fma.rn.f64 	%fd440, %fd439, %fd428, 0dBFB11089CA9A5BCD;
	fma.rn.f64 	%fd441, %fd440, %fd428, 0d3FB3B12B2DB51738;
	fma.rn.f64 	%fd442, %fd441, %fd428, 0dBFB745D022F8DC5C;
	fma.rn.f64 	%fd443, %fd442, %fd428, 0d3FBC71C709DFE927;
	fma.rn.f64 	%fd444, %fd443, %fd428, 0dBFC2492491FA1744;
	fma.rn.f64 	%fd445, %fd444, %fd428, 0d3FC99999999840D2;
	fma.rn.f64 	%fd446, %fd445, %fd428, 0dBFD555555555544C;
	mul.f64 	%fd447, %fd428, %fd446;
	fma.rn.f64 	%fd49, %fd447, %fd427, %fd427;
	@%p45 bra 	$L__BB1_30;
	{
	.reg .b32 %temp; 
	mov.b64 	{%temp, %r131}, %fd45;
	}
	setp.lt.s32 	%p48, %r131, 0;
	neg.f64 	%fd450, %fd49;
	selp.f64 	%fd451, %fd49, %fd450, %p48;
	add.f64 	%fd1153, %fd451, 0d3FF921FB54442D18;
	bra.uni 	$L__BB1_31;
$L__BB1_30:
	{
	.reg .b32 %temp; 
	mov.b64 	{%temp, %r130}, %fd45;
	}
	setp.lt.s32 	%p47, %r130, 0;
	mov.f64 	%fd448, 0d400921FB54442D18;
	sub.f64 	%fd449, %fd448, %fd49;
	selp.f64 	%fd1153, %fd449, %fd49, %p47;
$L__BB1_31:
	setp.neu.f64 	%p49, %fd48, 0d0000000000000000;
	@%p49 bra 	$L__BB1_33;
	{
	.reg .b32 %temp; 
	mov.b64 	{%temp, %r133}, %fd45;
	}
	setp.lt.s32 	%p52, %r133, 0;
	selp.f64 	%fd1154, 0d400921FB54442D18, 0d0000000000000000, %p52;
	bra.uni 	$L__BB1_34;
$L__BB1_33:
	setp.eq.f64 	%p50, %fd46, %fd47;
	{
	.reg .b32 %temp; 
	mov.b64 	{%temp, %r132}, %fd45;
	}
	setp.lt.s32 	%p51, %r132, 0;
	selp.f64 	%fd452, 0d4002D97C7F3321D2, 0d3FE921FB54442D18, %p51;
	selp.f64 	%fd1154, %fd452, %fd1153, %p50;
$L__BB1_34:
	add.rn.f64 	%fd453, %fd46, %fd47;
	setp.nan.f64 	%p53, %fd453, %fd453;
	copysign.f64 	%fd454, %fd44, %fd1154;
	selp.f64 	%fd56, %fd453, %fd454, %p53;
	sub.f64 	%fd455, %fd43, %fd56;
	abs.f64 	%fd456, %fd455;
	setp.geu.f64 	%p54, %fd456, 0d3EB0C6F7A0B5ED8D;
	@%p54 bra 	$L__BB1_36;
	mul.f64 	%fd457, %fd31, %fd31;
	fma.rn.f64 	%fd458, %fd32, %fd32, %fd457;
	mul.f64 	%fd459, %fd44, %fd44;
	fma.rn.f64 	%fd460, %fd45, %fd45, %fd459;
	setp.lt.f64 	%p389, %fd458, %fd460;
	bra.uni 	$L__BB1_37;
$L__BB1_36:
	setp.lt.f64 	%p389, %fd43, %fd56;
$L__BB1_37:
	selp.b32 	%r197, %r11, %r197, %p389;
	setp.ne.s32 	%p55, %r11, 3;
	mov.u32 	%r196, %r11;
	@%p55 bra 	$L__BB1_22;
	mul.wide.s32 	%rd44, %r197, 16;
	add.s64 	%rd45, %rd6, %rd44;
	ld.global.f64 	%fd461, [%rd45];
	ld.global.f64 	%fd462, [%rd45+8];
	mul.wide.u32 	%rd46, %r195, 16;
	add.s64 	%rd47, %rd6, %rd46;
	ld.global.f64 	%fd463, [%rd47];
	ld.global.f64 	%fd464, [%rd47+8];
	st.global.f64 	[%rd45], %fd463;
	st.global.f64 	[%rd45+8], %fd464;
	st.global.f64 	[%rd47], %fd461;
	st.global.f64 	[%rd47+8], %fd462;
	add.s32 	%r195, %r195, 1;
	setp.ne.s32 	%p56, %r195, 3;
	@%p56 bra 	$L__BB1_21;
	ld.global.f64 	%fd57, [%rd5];
	ld.global.f64 	%fd58, [%rd5+8];
	ld.global.f64 	%fd59, [%rd5+16];
	ld.global.f64 	%fd60, [%rd5+24];
	ld.global.f64 	%fd61, [%rd5+32];
	ld.global.f64 	%fd62, [%rd5+40];
	ld.global.f64 	%fd63, [%rd5+48];
	ld.global.f64 	%fd64, [%rd5+56];
	ld.global.f64 	%fd65, [%rd6];
	ld.global.f64 	%fd66, [%rd6+8];
	ld.global.f64 	%fd67, [%rd6+16];
	ld.global.f64 	%fd68, [%rd6+24];
	ld.global.f64 	%fd69, [%rd6+32];
	ld.global.f64 	%fd70, [%rd6+40];
	ld.global.f64 	%fd71, [%rd6+48];
	ld.global.f64 	%fd72, [%rd6+56];
	st.local.f64 	[%rd1], %fd57;
	st.local.f64 	[%rd1+8], %fd58;
	st.local.f64 	[%rd1+16], %fd59;
	st.local.f64 	[%rd1+24], %fd60;
	st.local.f64 	[%rd1+32], %fd61;
	st.local.f64 	[%rd1+40], %fd62;
	st.local.f64 	[%rd1+48], %fd63;
	st.local.f64 	[%rd1+56], %fd64;
	sub.f64 	%fd73, %fd68, %fd66;
	max.f64 	%fd74, %fd65, %fd67;
	min.f64 	%fd75, %fd65, %fd67;
	max.f64 	%fd76, %fd66, %fd68;
	min.f64 	%fd77, %fd66, %fd68;
	sub.f64 	%fd78, %fd70, %fd68;
	max.f64 	%fd79, %fd67, %fd69;
	min.f64 	%fd80, %fd67, %fd69;
	max.f64 	%fd81, %fd68, %fd70;
	min.f64 	%fd82, %fd68, %fd70;
	sub.f64 	%fd83, %fd72, %fd70;
	max.f64 	%fd84, %fd69, %fd71;
	min.f64 	%fd85, %fd69, %fd71;
	max.f64 	%fd86, %fd70, %fd72;
	min.f64 	%fd87, %fd70, %fd72;
	sub.f64 	%fd88, %fd66, %fd72;
	max.f64 	%fd89, %fd71, %fd65;
	min.f64 	%fd90, %fd71, %fd65;
	max.f64 	%fd91, %fd72, %fd66;
	min.f64 	%fd92, %fd72, %fd66;
	sub.f64 	%fd93, %fd71, %fd65;
	mov.b32 	%r207, 0;
	mov.u32 	%r199, %r207;
$L__BB1_40:
	mul.wide.u32 	%rd48, %r199, 16;
	add.s64 	%rd49, %rd1, %rd48;
	ld.local.f64 	%fd94, [%rd49];
	ld.local.f64 	%fd95, [%rd49+8];
	add.s32 	%r199, %r199, 1;
	shl.b32 	%r135, %r199, 4;
	cvt.u64.u32 	%rd50, %r135;
	and.b64  	%rd51, %rd50, 48;
	add.s64 	%rd52, %rd1, %rd51;
	ld.local.f64 	%fd96, [%rd52];
	ld.local.f64 	%fd97, [%rd52+8];
	sub.f64 	%fd98, %fd97, %fd95;
	sub.f64 	%fd99, %fd96, %fd94;
	max.f64 	%fd100, %fd94, %fd96;
	min.f64 	%fd101, %fd94, %fd96;
	max.f64 	%fd102, %fd95, %fd97;
	min.f64 	%fd103, %fd95, %fd97;
	sub.f64 	%fd104, %fd94, %fd96;
	mul.f64 	%fd465, %fd94, %fd98;
	fma.rn.f64 	%fd105, %fd95, %fd104, %fd465;
	sub.f64 	%fd466, %fd65, %fd96;
	mul.f64 	%fd467, %fd98, %fd466;
	sub.f64 	%fd468, %fd66, %fd97;
	mul.f64 	%fd469, %fd99, %fd468;
	sub.f64 	%fd470, %fd467, %fd469;
	abs.f64 	%fd106, %fd470;
	setp.lt.f64 	%p57, %fd106, 0d3DDB7CDFD9D7BDBB;
	setp.gt.f64 	%p58, %fd470, 0d0000000000000000;
	selp.b32 	%r136, 1, 2, %p58;
	selp.b32 	%r17, 0, %r136, %p57;
	sub.f64 	%fd471, %fd67, %fd96;
	mul.f64 	%fd472, %fd98, %fd471;
	sub.f64 	%fd473, %fd68, %fd97;
	mul.f64 	%fd474, %fd99, %fd473;
	sub.f64 	%fd475, %fd472, %fd474;
	abs.f64 	%fd107, %fd475;
	setp.lt.f64 	%p59, %fd107, 0d3DDB7CDFD9D7BDBB;
	setp.gt.f64 	%p60, %fd475, 0d0000000000000000;
	selp.b32 	%r137, 1, 2, %p60;
	selp.b32 	%r18, 0, %r137, %p59;
	sub.f64 	%fd476, %fd94, %fd67;
	mul.f64 	%fd477, %fd476, %fd73;
	sub.f64 	%fd478, %fd95, %fd68;
	sub.f64 	%fd479, %fd67, %fd65;
	mul.f64 	%fd480, %fd479, %fd478;
	sub.f64 	%fd481, %fd477, %fd480;
	abs.f64 	%fd108, %fd481;
	setp.lt.f64 	%p61, %fd108, 0d3DDB7CDFD9D7BDBB;
	setp.gt.f64 	%p62, %fd481, 0d0000000000000000;
	selp.b32 	%r138, 1, 2, %p62;
	selp.b32 	%r139, 0, %r138, %p61;
	sub.f64 	%fd482, %fd96, %fd67;
	mul.f64 	%fd483, %fd482, %fd73;
	sub.f64 	%fd484, %fd97, %fd68;
	mul.f64 	%fd485, %fd479, %fd484;
	sub.f64 	%fd486, %fd483, %fd485;
	abs.f64 	%fd109, %fd486;
	setp.lt.f64 	%p63, %fd109, 0d3DDB7CDFD9D7BDBB;
	setp.gt.f64 	%p64, %fd486, 0d0000000000000000;
	selp.b32 	%r141, 1, 2, %p64;
	selp.b32 	%r142, 0, %r141, %p63;
	setp.eq.s32 	%p65, %r17, %r18;
	setp.eq.s32 	%p66, %r139, %r142;
	or.pred  	%p67, %p65, %p66;
	@%p67 bra 	$L__BB1_43;
	sub.f64 	%fd487, %fd65, %fd67;
	mul.f64 	%fd488, %fd98, %fd487;
	mul.f64 	%fd489, %fd104, %fd73;
	sub.f64 	%fd110, %fd488, %fd489;
	abs.f64 	%fd490, %fd110;
	setp.lt.f64 	%p100, %fd490, 0d3DDB7CDFD9D7BDBB;
	@%p100 bra 	$L__BB1_58;
	sub.f64 	%fd491, %fd65, %fd67;
	mul.f64 	%fd492, %fd105, %fd491;
	mul.f64 	%fd493, %fd65, %fd73;
	fma.rn.f64 	%fd494, %fd66, %fd491, %fd493;
	mul.f64 	%fd495, %fd104, %fd494;
	sub.f64 	%fd496, %fd492, %fd495;
	div.rn.f64 	%fd1156, %fd496, %fd110;
	mul.f64 	%fd497, %fd98, %fd494;
	mul.f64 	%fd498, %fd105, %fd73;
	sub.f64 	%fd499, %fd497, %fd498;
	div.rn.f64 	%fd1155, %fd499, %fd110;
	bra.uni 	$L__BB1_51;
$L__BB1_43:
	setp.geu.f64 	%p68, %fd106, 0d3DDB7CDFD9D7BDBB;
	@%p68 bra 	$L__BB1_45;
	setp.le.f64 	%p69, %fd65, %fd100;
	setp.ge.f64 	%p70, %fd65, %fd101;
	setp.le.f64 	%p71, %fd66, %fd102;
	and.pred  	%p72, %p69, %p71;
	and.pred  	%p73, %p72, %p70;
	setp.ge.f64 	%p74, %fd66, %fd103;
	and.pred  	%p75, %p73, %p74;
	mov.f64 	%fd1155, %fd66;
	mov.f64 	%fd1156, %fd65;
	@%p75 bra 	$L__BB1_51;
$L__BB1_45:
	setp.geu.f64 	%p76, %fd107, 0d3DDB7CDFD9D7BDBB;
	@%p76 bra 	$L__BB1_47;
	setp.le.f64 	%p77, %fd67, %fd100;
	setp.ge.f64 	%p78, %fd67, %fd101;
	setp.le.f64 	%p79, %fd68, %fd102;
	and.pred  	%p80, %p77, %p79;
	and.pred  	%p81, %p80, %p78;
	setp.ge.f64 	%p82, %fd68, %fd103;
	and.pred  	%p83, %p81, %p82;
	mov.f64 	%fd1155, %fd68;
	mov.f64 	%fd1156, %fd67;
	@%p83 bra 	$L__BB1_51;
$L__BB1_47:
	setp.geu.f64 	%p84, %fd108, 0d3DDB7CDFD9D7BDBB;
	@%p84 bra 	$L__BB1_49;
	setp.le.f64 	%p85, %fd94, %fd74;
	setp.ge.f64 	%p86, %fd94, %fd75;
	setp.le.f64 	%p87, %fd95, %fd76;
	and.pred  	%p88, %p85, %p87;
	and.pred  	%p89, %p88, %p86;
	setp.ge.f64 	%p90, %fd95, %fd77;
	and.pred  	%p91, %p89, %p90;
	mov.f64 	%fd1155, %fd95;
	mov.f64 	%fd1156, %fd94;
	@%p91 bra 	$L__BB1_51;
$L__BB1_49:
	setp.geu.f64 	%p92, %fd109, 0d3DDB7CDFD9D7BDBB;
	@%p92 bra 	$L__BB1_58;
	setp.gtu.f64 	%p93, %fd96, %fd74;
	setp.ltu.f64 	%p94, %fd96, %fd75;
	setp.gtu.f64 	%p95, %fd97, %fd76;
	or.pred  	%p96, %p93, %p95;
	or.pred  	%p97, %p96, %p94;
	setp.ltu.f64 	%p98, %fd97, %fd77;
	or.pred  	%p99, %p97, %p98;
	mov.f64 	%fd1155, %fd97;
	mov.f64 	%fd1156, %fd96;
	@%p99 bra 	$L__BB1_58;
$L__BB1_51:
	setp.lt.s32 	%p102, %r207, 1;
	mov.pred 	%p101, -1;
	mov.pred 	%p390, %p101;
	@%p102 bra 	$L__BB1_56;
	mov.b32 	%r200, 0;
$L__BB1_53:
	mul.wide.u32 	%rd53, %r200, 16;
	add.s64 	%rd7, %rd2, %rd53;
	ld.local.f64 	%fd500, [%rd7];
	sub.f64 	%fd501, %fd500, %fd1156;
	abs.f64 	%fd502, %fd501;
	setp.geu.f64 	%p103, %fd502, 0d3DDB7CDFD9D7BDBB;
	@%p103 bra 	$L__BB1_55;
	ld.local.f64 	%fd503, [%rd7+8];
	sub.f64 	%fd504, %fd503, %fd1155;
	abs.f64 	%fd505, %fd504;
	setp.lt.f64 	%p105, %fd505, 0d3DDB7CDFD9D7BDBB;
	mov.pred 	%p390, 0;
	@%p105 bra 	$L__BB1_56;
$L__BB1_55:
	add.s32 	%r200, %r200, 1;
	setp.ne.s32 	%p107, %r200, %r207;
	mov.pred 	%p390, %p101;
	@%p107 bra 	$L__BB1_53;
$L__BB1_56:
	setp.gt.s32 	%p108, %r207, 7;
	not.pred 	%p109, %p390;
	or.pred  	%p110, %p108, %p109;
	@%p110 bra 	$L__BB1_58;
	add.s32 	%r21, %r207, 1;
	mul.wide.s32 	%rd54, %r207, 16;
	add.s64 	%rd55, %rd2, %rd54;
	st.local.v2.f64 	[%rd55], {%fd1156, %fd1155};
	mov.u32 	%r207, %r21;
$L__BB1_58:
	sub.f64 	%fd506, %fd69, %fd96;
	mul.f64 	%fd507, %fd98, %fd506;
	sub.f64 	%fd508, %fd70, %fd97;
	mul.f64 	%fd509, %fd99, %fd508;
	sub.f64 	%fd510, %fd507, %fd509;
	abs.f64 	%fd115, %fd510;
	setp.lt.f64 	%p111, %fd115, 0d3DDB7CDFD9D7BDBB;
	setp.gt.f64 	%p112, %fd510, 0d0000000000000000;
	selp.b32 	%r145, 1, 2, %p112;
	selp.b32 	%r23, 0, %r145, %p111;
	sub.f64 	%fd511, %fd94, %fd69;
	mul.f64 	%fd512, %fd511, %fd78;
	sub.f64 	%fd513, %fd95, %fd70;
	sub.f64 	%fd514, %fd69, %fd67;
	mul.f64 	%fd515, %fd514, %fd513;
	sub.f64 	%fd516, %fd512, %fd515;
	abs.f64 	%fd116, %fd516;
	setp.lt.f64 	%p113, %fd116, 0d3DDB7CDFD9D7BDBB;
	setp.gt.f64 	%p114, %fd516, 0d0000000000000000;
	selp.b32 	%r146, 1, 2, %p114;
	selp.b32 	%r147, 0, %r146, %p113;
	sub.f64 	%fd517, %fd96, %fd69;
	mul.f64 	%fd518, %fd517, %fd78;
	sub.f64 	%fd519, %fd97, %fd70;
	mul.f64 	%fd520, %fd514, %fd519;
	sub.f64 	%fd521, %fd518, %fd520;
	abs.f64 	%fd117, %fd521;
	setp.lt.f64 	%p115, %fd117, 0d3DDB7CDFD9D7BDBB;
	setp.gt.f64 	%p116, %fd521, 0d0000000000000000;
	selp.b32 	%r149, 1, 2, %p116;
	selp.b32 	%r150, 0, %r149, %p115;
	setp.ne.s32 	%p117, %r18, %r23;
	setp.ne.s32 	%p118, %r147, %r150;
	and.pred  	%p119, %p117, %p118;
	@%p119 bra 	$L__BB1_67;
	setp.geu.f64 	%p120, %fd107, 0d3DDB7CDFD9D7BDBB;
	@%p120 bra 	$L__BB1_61;
	setp.le.f64 	%p121, %fd67, %fd100;
	setp.ge.f64 	%p122, %fd67, %fd101;
	setp.le.f64 	%p123, %fd68, %fd102;
	and.pred  	%p124, %p121, %p123;
	and.pred  	%p125, %p124, %p122;
	setp.ge.f64 	%p126, %fd68, %fd103;
	and.pred  	%p127, %p125, %p126;
	mov.f64 	%fd1157, %fd68;
	mov.f64 	%fd1158, %fd67;
	@%p127 bra 	$L__BB1_69;
$L__BB1_61:
	setp.geu.f64 	%p128, %fd115, 0d3DDB7CDFD9D7BDBB;
	@%p128 bra 	$L__BB1_63;
	setp.le.f64 	%p129, %fd69, %fd100;
	setp.ge.f64 	%p130, %fd69, %fd101;
	setp.le.f64 	%p131, %fd70, %fd102;
	and.pred  	%p132, %p129, %p131;
	and.pred  	%p133, %p132, %p130;
	setp.ge.f64 	%p134, %fd70, %fd103;
	and.pred  	%p135, %p133, %p134;
	mov.f64 	%fd1157, %fd70;
	mov.f64 	%fd1158, %fd69;
	@%p135 bra 	$L__BB1_69;
$L__BB1_63:
	setp.geu.f64 	%p136, %fd116, 0d3DDB7CDFD9D7BDBB;
	@%p136 bra 	$L__BB1_65;
	setp.le.f64 	%p137, %fd94, %fd79;
	setp.ge.f64 	%p138, %fd94, %fd80;
	setp.le.f64 	%p139, %fd95, %fd81;
	and.pred  	%p140, %p137, %p139;
	and.pred  	%p141, %p140, %p138;
	setp.ge.f64 	%p142, %fd95, %fd82;
	and.pred  	%p143, %p141, %p142;
	mov.f64 	%fd1157, %fd95;
	mov.f64 	%fd1158, %fd94;
	@%p143 bra 	$L__BB1_69;
$L__BB1_65:
	setp.geu.f64 	%p144, %fd117, 0d3DDB7CDFD9D7BDBB;
	@%p144 bra 	$L__BB1_76;
	setp.gtu.f64 	%p145, %fd96, %fd79;
	setp.ltu.f64 	%p146, %fd96, %fd80;
	setp.gtu.f64 	%p147, %fd97, %fd81;
	or.pred  	%p148, %p145, %p147;
	or.pred  	%p149, %p148, %p146;
	setp.ltu.f64 	%p150, %fd97, %fd82;
	or.pred  	%p151, %p149, %p150;
	mov.f64 	%fd1157, %fd97;
	mov.f64 	%fd1158, %fd96;
	@%p151 bra 	$L__BB1_76;
	bra.uni 	$L__BB1_69;
$L__BB1_67:
	sub.f64 	%fd522, %fd67, %fd69;
	mul.f64 	%fd523, %fd98, %fd522;
	mul.f64 	%fd524, %fd104, %fd78;
	sub.f64 	%fd118, %fd523, %fd524;
	abs.f64 	%fd525, %fd118;
	setp.lt.f64 	%p152, %fd525, 0d3DDB7CDFD9D7BDBB;
	@%p152 bra 	$L__BB1_76;
	sub.f64 	%fd526, %fd67, %fd69;
	mul.f64 	%fd527, %fd105, %fd526;
	mul.f64 	%fd528, %fd67, %fd78;
	fma.rn.f64 	%fd529, %fd68, %fd526, %fd528;
	mul.f64 	%fd530, %fd104, %fd529;
	sub.f64 	%fd531, %fd527, %fd530;
	div.rn.f64 	%fd1158, %fd531, %fd118;
	mul.f64 	%fd532, %fd98, %fd529;
	mul.f64 	%fd533, %fd105, %fd78;
	sub.f64 	%fd534, %fd532, %fd533;
	div.rn.f64 	%fd1157, %fd534, %fd118;
$L__BB1_69:
	setp.lt.s32 	%p154, %r207, 1;
	mov.pred 	%p153, -1;
	mov.pred 	%p391, %p153;
	@%p154 bra 	$L__BB1_74;
	mov.b32 	%r202, 0;
$L__BB1_71:
	mul.wide.u32 	%rd56, %r202, 16;
	add.s64 	%rd8, %rd2, %rd56;
	ld.local.f64 	%fd535, [%rd8];
	sub.f64 	%fd536, %fd535, %fd1158;
	abs.f64 	%fd537, %fd536;
	setp.geu.f64 	%p155, %fd537, 0d3DDB7CDFD9D7BDBB;
	@%p155 bra 	$L__BB1_73;
	ld.local.f64 	%fd538, [%rd8+8];
	sub.f64 	%fd539, %fd538, %fd1157;
	abs.f64 	%fd540, %fd539;
	setp.lt.f64 	%p157, %fd540, 0d3DDB7CDFD9D7BDBB;
	mov.pred 	%p391, 0;
	@%p157 bra 	$L__BB1_74;
$L__BB1_73:
	add.s32 	%r202, %r202, 1;
	setp.ne.s32 	%p159, %r202, %r207;
	mov.pred 	%p391, %p153;
	@%p159 bra 	$L__BB1_71;
$L__BB1_74:
	setp.gt.s32 	%p160, %r207, 7;
	not.pred 	%p161, %p391;
	or.pred  	%p162, %p160, %p161;
	@%p162 bra 	$L__BB1_76;
	add.s32 	%r26, %r207, 1;
	mul.wide.s32 	%rd57, %r207, 16;
	add.s64 	%rd58, %rd2, %rd57;
	st.local.v2.f64 	[%rd58], {%fd1158, %fd1157};
	mov.u32 	%r207, %r26;
$L__BB1_76:
	sub.f64 	%fd541, %fd71, %fd96;
	mul.f64 	%fd542, %fd98, %fd541;
	sub.f64 	%fd543, %fd72, %fd97;
	mul.f64 	%fd544, %fd99, %fd543;
	sub.f64 	%fd545, %fd542, %fd544;
	abs.f64 	%fd123, %fd545;
	setp.lt.f64 	%p163, %fd123, 0d3DDB7CDFD9D7BDBB;
	setp.gt.f64 	%p164, %fd545, 0d0000000000000000;
	selp.b32 	%r153, 1, 2, %p164;
	selp.b32 	%r28, 0, %r153, %p163;
	sub.f64 	%fd546, %fd94, %fd71;
	mul.f64 	%fd547, %fd546, %fd83;
	sub.f64 	%fd548, %fd95, %fd72;
	sub.f64 	%fd549, %fd71, %fd69;
	mul.f64 	%fd550, %fd549, %fd548;
	sub.f64 	%fd551, %fd547, %fd550;
	abs.f64 	%fd124, %fd551;
	setp.lt.f64 	%p165, %fd124, 0d3DDB7CDFD9D7BDBB;
	setp.gt.f64 	%p166, %fd551, 0d0000000000000000;
	selp.b32 	%r154, 1, 2, %p166;
	selp.b32 	%r155, 0, %r154, %p165;
	sub.f64 	%fd552, %fd96, %fd71;
	mul.f64 	%fd553, %fd552, %fd83;
	sub.f64 	%fd554, %fd97, %fd72;
	mul.f64 	%fd555, %fd549, %fd554;
	sub.f64 	%fd556, %fd553, %fd555;
	abs.f64 	%fd125, %fd556;
	setp.lt.f64 	%p167, %fd125, 0d3DDB7CDFD9D7BDBB;
	setp.gt.f64 	%p168, %fd556, 0d0000000000000000;
	selp.b32 	%r157, 1, 2, %p168;
	selp.b32 	%r158, 0, %r157, %p167;
	setp.ne.s32 	%p169, %r23, %r28;
	setp.ne.s32 	%p170, %r155, %r158;
	and.pred  	%p171, %p169, %p170;
	@%p171 bra 	$L__BB1_85;
	setp.geu.f64 	%p172, %fd115, 0d3DDB7CDFD9D7BDBB;
	@%p172 bra 	$L__BB1_79;
	setp.le.f64 	%p173, %fd69, %fd100;
	setp.ge.f64 	%p174, %fd69, %fd101;
	setp.le.f64 	%p175, %fd70, %fd102;
	and.pred  	%p176, %p173, %p175;
	and.pred  	%p177, %p176, %p174;
	setp.ge.f64 	%p178, %fd70, %fd103;
	and.pred  	%p179, %p177, %p178;
	mov.f64 	%fd1159, %fd70;
	mov.f64 	%fd1160, %fd69;
	@%p179 bra 	$L__BB1_87;
$L__BB1_79:
	setp.geu.f64 	%p180, %fd123, 0d3DDB7CDFD9D7BDBB;
	@%p180 bra 	$L__BB1_81;
	setp.le.f64 	%p181, %fd71, %fd100;
	setp.ge.f64 	%p182, %fd71, %fd101;
	setp.le.f64 	%p183, %fd72, %fd102;
	and.pred  	%p184, %p181, %p183;
	and.pred  	%p185, %p184, %p182;
	setp.ge.f64 	%p186, %fd72, %fd103;
	and.pred  	%p187, %p185, %p186;
	mov.f64 	%fd1159, %fd72;
	mov.f64 	%fd1160, %fd71;
	@%p187 bra 	$L__BB1_87;
$L__BB1_81:
	setp.geu.f64 	%p188, %fd124, 0d3DDB7CDFD9D7BDBB;
	@%p188 bra 	$L__BB1_83;
	setp.le.f64 	%p189, %fd94, %fd84;
	setp.ge.f64 	%p190, %fd94, %fd85;
	setp.le.f64 	%p191, %fd95, %fd86;
	and.pred  	%p192, %p189, %p191;
	and.pred  	%p193, %p192, %p190;
	setp.ge.f64 	%p194, %fd95, %fd87;
	and.pred  	%p195, %p193, %p194;
	mov.f64 	%fd1159, %fd95;
	mov.f64 	%fd1160, %fd94;
	@%p195 bra 	$L__BB1_87;
$L__BB1_83:
	setp.geu.f64 	%p196, %fd125, 0d3DDB7CDFD9D7BDBB;
	@%p196 bra 	$L__BB1_94;
	setp.gtu.f64 	%p197, %fd96, %fd84;
	setp.ltu.f64 	%p198, %fd96, %fd85;
	setp.gtu.f64 	%p199, %fd97, %fd86;
	or.pred  	%p200, %p197, %p199;
	or.pred  	%p201, %p200, %p198;
	setp.ltu.f64 	%p202, %fd97, %fd87;
	or.pred  	%p203, %p201, %p202;
	mov.f64 	%fd1159, %fd97;
	mov.f64 	%fd1160, %fd96;
	@%p203 bra 	$L__BB1_94;
	bra.uni 	$L__BB1_87;
$L__BB1_85:
	sub.f64 	%fd557, %fd69, %fd71;
	mul.f64 	%fd558, %fd98, %fd557;
	mul.f64 	%fd559, %fd104, %fd83;
	sub.f64 	%fd126, %fd558, %fd559;
	abs.f64 	%fd560, %fd126;
	setp.lt.f64 	%p204, %fd560, 0d3DDB7CDFD9D7BDBB;
	@%p204 bra 	$L__BB1_94;
	sub.f64 	%fd561, %fd69, %fd71;
	mul.f64 	%fd562, %fd105, %fd561;
	mul.f64 	%fd563, %fd69, %fd83;
	fma.rn.f64 	%fd564, %fd70, %fd561, %fd563;
	mul.f64 	%fd565, %fd104, %fd564;
	sub.f64 	%fd566, %fd562, %fd565;
	div.rn.f64 	%fd1160, %fd566, %fd126;
	mul.f64 	%fd567, %fd98, %fd564;
	mul.f64 	%fd568, %fd105, %fd83;
	sub.f64 	%fd569, %fd567, %fd568;
	div.rn.f64 	%fd1159, %fd569, %fd126;
$L__BB1_87:
	setp.lt.s32 	%p206, %r207, 1;
	mov.pred 	%p205, -1;
	mov.pred 	%p392, %p205;
	@%p206 bra 	$L__BB1_92;
	mov.b32 	%r204, 0;
$L__BB1_89:
	mul.wide.u32 	%rd59, %r204, 16;
	add.s64 	%rd9, %rd2, %rd59;
	ld.local.f64 	%fd570, [%rd9];
	sub.f64 	%fd571, %fd570, %fd1160;
	abs.f64 	%fd572, %fd571;
	setp.geu.f64 	%p207, %fd572, 0d3DDB7CDFD9D7BDBB;
	@%p207 bra 	$L__BB1_91;
	ld.local.f64 	%fd573, [%rd9+8];
	sub.f64 	%fd574, %fd573, %fd1159;
	abs.f64 	%fd575, %fd574;
	setp.lt.f64 	%p209, %fd575, 0d3DDB7CDFD9D7BDBB;
	mov.pred 	%p392, 0;
	@%p209 bra 	$L__BB1_92;
$L__BB1_91:
	add.s32 	%r204, %r204, 1;
	setp.ne.s32 	%p211, %r204, %r207;
	mov.pred 	%p392, %p205;
	@%p211 bra 	$L__BB1_89;
$L__BB1_92:
	setp.gt.s32 	%p212, %r207, 7;
	not.pred 	%p213, %p392;
	or.pred  	%p214, %p212, %p213;
	@%p214 bra 	$L__BB1_94;
	add.s32 	%r31, %r207, 1;
	mul.wide.s32 	%rd60, %r207, 16;
	add.s64 	%rd61, %rd2, %rd60;
	st.local.v2.f64 	[%rd61], {%fd1160, %fd1159};
	mov.u32 	%r207, %r31;
$L__BB1_94:
	sub.f64 	%fd576, %fd94, %fd65;
	mul.f64 	%fd577, %fd576, %fd88;
	sub.f64 	%fd578, %fd95, %fd66;
	sub.f64 	%fd579, %fd65, %fd71;
	mul.f64 	%fd580, %fd579, %fd578;
	sub.f64 	%fd581, %fd577, %fd580;
	abs.f64 	%fd131, %fd581;
	setp.lt.f64 	%p215, %fd131, 0d3DDB7CDFD9D7BDBB;
	setp.gt.f64 	%p216, %fd581, 0d0000000000000000;
	selp.b32 	%r161, 1, 2, %p216;
	selp.b32 	%r162, 0, %r161, %p215;
	sub.f64 	%fd582, %fd96, %fd65;
	mul.f64 	%fd583, %fd582, %fd88;
	sub.f64 	%fd584, %fd97, %fd66;
	mul.f64 	%fd585, %fd579, %fd584;
	sub.f64 	%fd586, %fd583, %fd585;
	abs.f64 	%fd132, %fd586;
	setp.lt.f64 	%p217, %fd132, 0d3DDB7CDFD9D7BDBB;
	setp.gt.f64 	%p218, %fd586, 0d0000000000000000;
	selp.b32 	%r164, 1, 2, %p218;
	selp.b32 	%r165, 0, %r164, %p217;
	setp.ne.s32 	%p219, %r28, %r17;
	setp.ne.s32 	%p220, %r162, %r165;
	and.pred  	%p221, %p219, %p220;
	@%p221 bra 	$L__BB1_103;
	setp.geu.f64 	%p222, %fd123, 0d3DDB7CDFD9D7BDBB;
	@%p222 bra 	$L__BB1_97;
	setp.le.f64 	%p223, %fd71, %fd100;
	setp.ge.f64 	%p224, %fd71, %fd101;
	setp.le.f64 	%p225, %fd72, %fd102;
	and.pred  	%p226, %p223, %p225;
	and.pred  	%p227, %p226, %p224;
	setp.ge.f64 	%p228, %fd72, %fd103;
	and.pred  	%p229, %p227, %p228;
	mov.f64 	%fd1161, %fd72;
	mov.f64 	%fd1162, %fd71;
	@%p229 bra 	$L__BB1_105;
$L__BB1_97:
	setp.geu.f64 	%p230, %fd106, 0d3DDB7CDFD9D7BDBB;
	@%p230 bra 	$L__BB1_99;
	setp.le.f64 	%p231, %fd65, %fd100;
	setp.ge.f64 	%p232, %fd65, %fd101;
	setp.le.f64 	%p233, %fd66, %fd102;
	and.pred  	%p234, %p231, %p233;
	and.pred  	%p235, %p234, %p232;
	setp.ge.f64 	%p236, %fd66, %fd103;
	and.pred  	%p237, %p235, %p236;
	mov.f64 	%fd1161, %fd66;
	mov.f64 	%fd1162, %fd65;
	@%p237 bra 	$L__BB1_105;
$L__BB1_99:
	setp.geu.f64 	%p238, %fd131, 0d3DDB7CDFD9D7BDBB;
	@%p238 bra 	$L__BB1_101;
	setp.le.f64 	%p239, %fd94, %fd89;
	setp.ge.f64 	%p240, %fd94, %fd90;
	setp.le.f64 	%p241, %fd95, %fd91;
	and.pred  	%p242, %p239, %p241;
	and.pred  	%p243, %p242, %p240;
	setp.ge.f64 	%p244, %fd95, %fd92;
	and.pred  	%p245, %p243, %p244;
	mov.f64 	%fd1161, %fd95;
	mov.f64 	%fd1162, %fd94;
	@%p245 bra 	$L__BB1_105;
$L__BB1_101:
	setp.geu.f64 	%p246, %fd132, 0d3DDB7CDFD9D7BDBB;
	@%p246 bra 	$L__BB1_112;
	setp.gtu.f64 	%p247, %fd96, %fd89;
	setp.ltu.f64 	%p248, %fd96, %fd90;
	setp.gtu.f64 	%p249, %fd97, %fd91;
	or.pred  	%p250, %p247, %p249;
	or.pred  	%p251, %p250, %p248;
	setp.ltu.f64 	%p252, %fd97, %fd92;
	or.pred  	%p253, %p251, %p252;
	mov.f64 	%fd1161, %fd97;
	mov.f64 	%fd1162, %fd96;
	@%p253 bra 	$L__BB1_112;
	bra.uni 	$L__BB1_105;
$L__BB1_103:
	mul.f64 	%fd587, %fd98, %fd93;
	mul.f64 	%fd588, %fd104, %fd88;
	sub.f64 	%fd133, %fd587, %fd588;
	abs.f64 	%fd589, %fd133;
	setp.lt.f64 	%p254, %fd589, 0d3DDB7CDFD9D7BDBB;
	@%p254 bra 	$L__BB1_112;
	mul.f64 	%fd590, %fd105, %fd93;
	mul.f64 	%fd591, %fd71, %fd88;
	fma.rn.f64 	%fd592, %fd72, %fd93, %fd591;
	mul.f64 	%fd593, %fd104, %fd592;
	sub.f64 	%fd594, %fd590, %fd593;
	div.rn.f64 	%fd1162, %fd594, %fd133;
	mul.f64 	%fd595, %fd98, %fd592;
	mul.f64 	%fd596, %fd105, %fd88;
	sub.f64 	%fd597, %fd595, %fd596;
	div.rn.f64 	%fd1161, %fd597, %fd133;
$L__BB1_105:
	setp.lt.s32 	%p256, %r207, 1;
	mov.pred 	%p255, -1;
	mov.pred 	%p393, %p255;
	@%p256 bra 	$L__BB1_110;
	mov.b32 	%r206, 0;
$L__BB1_107:
	mul.wide.u32 	%rd62, %r206, 16;
	add.s64 	%rd10, %rd2, %rd62;
	ld.local.f64 	%fd598, [%rd10];
	sub.f64 	%fd599, %fd598, %fd1162;
	abs.f64 	%fd600, %fd599;
	setp.geu.f64 	%p257, %fd600, 0d3DDB7CDFD9D7BDBB;
	@%p257 bra 	$L__BB1_109;
	ld.local.f64 	%fd601, [%rd10+8];
	sub.f64 	%fd602, %fd601, %fd1161;
	abs.f64 	%fd603, %fd602;
	setp.lt.f64 	%p259, %fd603, 0d3DDB7CDFD9D7BDBB;
	mov.pred 	%p393, 0;
	@%p259 bra 	$L__BB1_110;
$L__BB1_109:
	add.s32 	%r206, %r206, 1;
	setp.ne.s32 	%p261, %r206, %r207;
	mov.pred 	%p393, %p255;
	@%p261 bra 	$L__BB1_107;
$L__BB1_110:
	setp.gt.s32 	%p262, %r207, 7;
	not.pred 	%p263, %p393;
	or.pred  	%p264, %p262, %p263;
	@%p264 bra 	$L__BB1_112;
	add.s32 	%r35, %r207, 1;
	mul.wide.s32 	%rd63, %r207, 16;
	add.s64 	%rd64, %rd2, %rd63;
	st.local.v2.f64 	[%rd64], {%fd1162, %fd1161};
	mov.u32 	%r207, %r35;
$L__BB1_112:
	setp.ne.s32 	%p265, %r199, 4;
	@%p265 bra 	$L__BB1_40;
	setp.gt.f64 	%p266, %fd67, %fd65;
	selp.f64 	%fd604, %fd67, %fd65, %p266;
	setp.gt.f64 	%p267, %fd69, %fd604;
	selp.f64 	%fd605, %fd69, %fd604, %p267;
	setp.gt.f64 	%p268, %fd71, %fd605;
	selp.f64 	%fd138, %fd71, %fd605, %p268;
	setp.gt.f64 	%p269, %fd68, %fd66;
	selp.f64 	%fd606, %fd68, %fd66, %p269;
	setp.gt.f64 	%p270, %fd70, %fd606;
	selp.f64 	%fd607, %fd70, %fd606, %p270;
	setp.gt.f64 	%p271, %fd72, %fd607;
	selp.f64 	%fd608, %fd72, %fd607, %p271;
	setp.gt.f64 	%p272, %fd57, %fd138;
	setp.gt.f64 	%p273, %fd58, %fd608;
	or.pred  	%p274, %p272, %p273;
	mov.b32 	%r209, 0;
	@%p274 bra 	$L__BB1_119;
	sub.f64 	%fd140, %fd66, %fd58;
	sub.f64 	%fd141, %fd67, %fd57;
	mul.f64 	%fd609, %fd140, %fd141;
	sub.f64 	%fd142, %fd65, %fd57;
	sub.f64 	%fd143, %fd68, %fd58;
	mul.f64 	%fd610, %fd142, %fd143;
	sub.f64 	%fd611, %fd609, %fd610;
	setp.ge.f64 	%p275, %fd611, 0d0000000000000000;
	@%p275 bra 	$L__BB1_119;
	sub.f64 	%fd144, %fd69, %fd57;
	mul.f64 	%fd612, %fd143, %fd144;
	sub.f64 	%fd145, %fd70, %fd58;
	mul.f64 	%fd613, %fd141, %fd145;
	sub.f64 	%fd614, %fd612, %fd613;
	setp.ge.f64 	%p276, %fd614, 0d0000000000000000;
	@%p276 bra 	$L__BB1_119;
	sub.f64 	%fd146, %fd71, %fd57;
	mul.f64 	%fd615, %fd145, %fd146;
	sub.f64 	%fd147, %fd72, %fd58;
	mul.f64 	%fd616, %fd144, %fd147;
	sub.f64 	%fd617, %fd615, %fd616;
	setp.ge.f64 	%p277, %fd617, 0d0000000000000000;
	@%p277 bra 	$L__BB1_119;
	mul.f64 	%fd618, %fd147, %fd142;
	mul.f64 	%fd619, %fd146, %fd140;
	sub.f64 	%fd620, %fd618, %fd619;
	setp.ge.f64 	%p278, %fd620, 0d0000000000000000;
	@%p278 bra 	$L__BB1_119;
	st.local.v2.f64 	[%rd3], {%fd57, %fd58};
	mov.b32 	%r209, 1;
$L__BB1_119:
	setp.gt.f64 	%p279, %fd59, %fd57;
	selp.f64 	%fd621, %fd59, %fd57, %p279;
	setp.gt.f64 	%p280, %fd61, %fd621;
	selp.f64 	%fd622, %fd61, %fd621, %p280;
	setp.gt.f64 	%p281, %fd63, %fd622;
	selp.f64 	%fd148, %fd63, %fd622, %p281;
	setp.gt.f64 	%p282, %fd60, %fd58;
	selp.f64 	%fd623, %fd60, %fd58, %p282;
	setp.gt.f64 	%p283, %fd62, %fd623;
	selp.f64 	%fd624, %fd62, %fd623, %p283;
	setp.gt.f64 	%p284, %fd64, %fd624;
	selp.f64 	%fd625, %fd64, %fd624, %p284;
	setp.gt.f64 	%p285, %fd65, %fd148;
	setp.gt.f64 	%p286, %fd66, %fd625;
	or.pred  	%p287, %p285, %p286;
	@%p287 bra 	$L__BB1_125;
	sub.f64 	%fd150, %fd58, %fd66;
	sub.f64 	%fd151, %fd59, %fd65;
	mul.f64 	%fd626, %fd150, %fd151;
	sub.f64 	%fd152, %fd57, %fd65;
	sub.f64 	%fd153, %fd60, %fd66;
	mul.f64 	%fd627, %fd152, %fd153;
	sub.f64 	%fd628, %fd626, %fd627;
	setp.ge.f64 	%p288, %fd628, 0d0000000000000000;
	@%p288 bra 	$L__BB1_125;
	sub.f64 	%fd154, %fd61, %fd65;
	mul.f64 	%fd629, %fd153, %fd154;
	sub.f64 	%fd155, %fd62, %fd66;
	mul.f64 	%fd630, %fd151, %fd155;
	sub.f64 	%fd631, %fd629, %fd630;
	setp.ge.f64 	%p289, %fd631, 0d0000000000000000;
	@%p289 bra 	$L__BB1_125;
	sub.f64 	%fd156, %fd63, %fd65;
	mul.f64 	%fd632, %fd155, %fd156;
	sub.f64 	%fd157, %fd64, %fd66;
	mul.f64 	%fd633, %fd154, %fd157;
	sub.f64 	%fd634, %fd632, %fd633;
	setp.ge.f64 	%p290, %fd634, 0d0000000000000000;
	@%p290 bra 	$L__BB1_125;
	mul.f64 	%fd635, %fd157, %fd152;
	mul.f64 	%fd636, %fd156, %fd150;
	sub.f64 	%fd637, %fd635, %fd636;
	setp.ge.f64 	%p291, %fd637, 0d0000000000000000;
	@%p291 bra 	$L__BB1_125;
	add.s32 	%r38, %r209, 1;
	mul.wide.u32 	%rd65, %r209, 16;
	add.s64 	%rd66, %rd3, %rd65;
	st.local.v2.f64 	[%rd66], {%fd65, %fd66};
	mov.u32 	%r209, %r38;
$L__BB1_125:
	setp.gt.f64 	%p292, %fd59, %fd138;
	setp.gt.f64 	%p293, %fd60, %fd608;
	or.pred  	%p294, %p292, %p293;
	@%p294 bra 	$L__BB1_131;
	sub.f64 	%fd158, %fd66, %fd60;
	sub.f64 	%fd159, %fd67, %fd59;
	mul.f64 	%fd638, %fd158, %fd159;
	sub.f64 	%fd160, %fd65, %fd59;
	sub.f64 	%fd161, %fd68, %fd60;
	mul.f64 	%fd639, %fd160, %fd161;
	sub.f64 	%fd640, %fd638, %fd639;
	setp.ge.f64 	%p295, %fd640, 0d0000000000000000;
	@%p295 bra 	$L__BB1_131;
	sub.f64 	%fd162, %fd69, %fd59;
	mul.f64 	%fd641, %fd161, %fd162;
	sub.f64 	%fd163, %fd70, %fd60;
	mul.f64 	%fd642, %fd159, %fd163;
	sub.f64 	%fd643, %fd641, %fd642;
	setp.ge.f64 	%p296, %fd643, 0d0000000000000000;
	@%p296 bra 	$L__BB1_131;
	sub.f64 	%fd164, %fd71, %fd59;
	mul.f64 	%fd644, %fd163, %fd164;
	sub.f64 	%fd165, %fd72, %fd60;
	mul.f64 	%fd645, %fd162, %fd165;
	sub.f64 	%fd646, %fd644, %fd645;
	setp.ge.f64 	%p297, %fd646, 0d0000000000000000;
	@%p297 bra 	$L__BB1_131;
	mul.f64 	%fd647, %fd165, %fd160;
	mul.f64 	%fd648, %fd164, %fd158;
	sub.f64 	%fd649, %fd647, %fd648;
	setp.ge.f64 	%p298, %fd649, 0d0000000000000000;
	@%p298 bra 	$L__BB1_131;
	add.s32 	%r40, %r209, 1;
	mul.wide.u32 	%rd67, %r209, 16;
	add.s64 	%rd68, %rd3, %rd67;
	st.local.v2.f64 	[%rd68], {%fd59, %fd60};
	mov.u32 	%r209, %r40;
$L__BB1_131:
	setp.gt.f64 	%p299, %fd67, %fd148;
	setp.gt.f64 	%p300, %fd68, %fd625;
	or.pred  	%p301, %p299, %p300;
	@%p301 bra 	$L__BB1_137;
	sub.f64 	%fd166, %fd58, %fd68;
	sub.f64 	%fd167, %fd59, %fd67;
	mul.f64 	%fd650, %fd166, %fd167;
	sub.f64 	%fd168, %fd57, %fd67;
	sub.f64 	%fd169, %fd60, %fd68;
	mul.f64 	%fd651, %fd168, %fd169;
	sub.f64 	%fd652, %fd650, %fd651;
	setp.ge.f64 	%p302, %fd652, 0d0000000000000000;
	@%p302 bra 	$L__BB1_137;
	sub.f64 	%fd170, %fd61, %fd67;
	mul.f64 	%fd653, %fd169, %fd170;
	sub.f64 	%fd171, %fd62, %fd68;
	mul.f64 	%fd654, %fd167, %fd171;
	sub.f64 	%fd655, %fd653, %fd654;
	setp.ge.f64 	%p303, %fd655, 0d0000000000000000;
	@%p303 bra 	$L__BB1_137;
	sub.f64 	%fd172, %fd63, %fd67;
	mul.f64 	%fd656, %fd171, %fd172;
	sub.f64 	%fd173, %fd64, %fd68;
	mul.f64 	%fd657, %fd170, %fd173;
	sub.f64 	%fd658, %fd656, %fd657;
	setp.ge.f64 	%p304, %fd658, 0d0000000000000000;
	@%p304 bra 	$L__BB1_137;
	mul.f64 	%fd659, %fd173, %fd168;
	mul.f64 	%fd660, %fd172, %fd166;
	sub.f64 	%fd661, %fd659, %fd660;
	setp.ge.f64 	%p305, %fd661, 0d0000000000000000;
	@%p305 bra 	$L__BB1_137;
	add.s32 	%r42, %r209, 1;
	mul.wide.u32 	%rd69, %r209, 16;
	add.s64 	%rd70, %rd3, %rd69;
	st.local.v2.f64 	[%rd70], {%fd67, %fd68};
	mov.u32 	%r209, %r42;
$L__BB1_137:
	setp.gt.f64 	%p306, %fd61, %fd138;
	setp.gt.f64 	%p307, %fd62, %fd608;
	or.pred  	%p308, %p306, %p307;
	@%p308 bra 	$L__BB1_143;
	sub.f64 	%fd174, %fd66, %fd62;
	sub.f64 	%fd175, %fd67, %fd61;
	mul.f64 	%fd662, %fd174, %fd175;
	sub.f64 	%fd176, %fd65, %fd61;
	sub.f64 	%fd177, %fd68, %fd62;
	mul.f64 	%fd663, %fd176, %fd177;
	sub.f64 	%fd664, %fd662, %fd663;
	setp.ge.f64 	%p309, %fd664, 0d0000000000000000;
	@%p309 bra 	$L__BB1_143;
	sub.f64 	%fd178, %fd69, %fd61;
	mul.f64 	%fd665, %fd177, %fd178;
	sub.f64 	%fd179, %fd70, %fd62;
	mul.f64 	%fd666, %fd175, %fd179;
	sub.f64 	%fd667, %fd665, %fd666;
	setp.ge.f64 	%p310, %fd667, 0d0000000000000000;
	@%p310 bra 	$L__BB1_143;
	sub.f64 	%fd180, %fd71, %fd61;
	mul.f64 	%fd668, %fd179, %fd180;
	sub.f64 	%fd181, %fd72, %fd62;
	mul.f64 	%fd669, %fd178, %fd181;
	sub.f64 	%fd670, %fd668, %fd669;
	setp.ge.f64 	%p311, %fd670, 0d0000000000000000;
	@%p311 bra 	$L__BB1_143;
	mul.f64 	%fd671, %fd181, %fd176;
	mul.f64 	%fd672, %fd180, %fd174;
	sub.f64 	%fd673, %fd671, %fd672;
	setp.ge.f64 	%p312, %fd673, 0d0000000000000000;
	@%p312 bra 	$L__BB1_143;
	add.s32 	%r44, %r209, 1;
	mul.wide.u32 	%rd71, %r209, 16;
	add.s64 	%rd72, %rd3, %rd71;
	st.local.v2.f64 	[%rd72], {%fd61, %fd62};
	mov.u32 	%r209, %r44;
$L__BB1_143:
	setp.gt.f64 	%p313, %fd69, %fd148;
	setp.gt.f64 	%p314, %fd70, %fd625;
	or.pred  	%p315, %p313, %p314;
	@%p315 bra 	$L__BB1_149;
	sub.f64 	%fd182, %fd58, %fd70;
	sub.f64 	%fd183, %fd59, %fd69;
	mul.f64 	%fd674, %fd182, %fd183;
	sub.f64 	%fd184, %fd57, %fd69;
	sub.f64 	%fd185, %fd60, %fd70;
	mul.f64 	%fd675, %fd184, %fd185;
	sub.f64 	%fd676, %fd674, %fd675;
	setp.ge.f64 	%p316, %fd676, 0d0000000000000000;
	@%p316 bra 	$L__BB1_149;
	sub.f64 	%fd186, %fd61, %fd69;
	mul.f64 	%fd677, %fd185, %fd186;
	sub.f64 	%fd187, %fd62, %fd70;
	mul.f64 	%fd678, %fd183, %fd187;
	sub.f64 	%fd679, %fd677, %fd678;
	setp.ge.f64 	%p317, %fd679, 0d0000000000000000;
	@%p317 bra 	$L__BB1_149;
	sub.f64 	%fd188, %fd63, %fd69;
	mul.f64 	%fd680, %fd187, %fd188;
	sub.f64 	%fd189, %fd64, %fd70;
	mul.f64 	%fd681, %fd186, %fd189;
	sub.f64 	%fd682, %fd680, %fd681;
	setp.ge.f64 	%p318, %fd682, 0d0000000000000000;
	@%p318 bra 	$L__BB1_149;
	mul.f64 	%fd683, %fd189, %fd184;
	mul.f64 	%fd684, %fd188, %fd182;
	sub.f64 	%fd685, %fd683, %fd684;
	setp.ge.f64 	%p319, %fd685, 0d0000000000000000;
	@%p319 bra 	$L__BB1_149;
	add.s32 	%r46, %r209, 1;
	mul.wide.u32 	%rd73, %r209, 16;
	add.s64 	%rd74, %rd3, %rd73;
	st.local.v2.f64 	[%rd74], {%fd69, %fd70};
	mov.u32 	%r209, %r46;
$L__BB1_149:
	setp.gt.f64 	%p320, %fd63, %fd138;
	setp.gt.f64 	%p321, %fd64, %fd608;
	or.pred  	%p322, %p320, %p321;
	@%p322 bra 	$L__BB1_155;
	sub.f64 	%fd190, %fd66, %fd64;
	sub.f64 	%fd191, %fd67, %fd63;
	mul.f64 	%fd686, %fd190, %fd191;
	sub.f64 	%fd192, %fd65, %fd63;
	sub.f64 	%fd193, %fd68, %fd64;
	mul.f64 	%fd687, %fd192, %fd193;
	sub.f64 	%fd688, %fd686, %fd687;
	setp.ge.f64 	%p323, %fd688, 0d0000000000000000;
	@%p323 bra 	$L__BB1_155;
	sub.f64 	%fd194, %fd69, %fd63;
	mul.f64 	%fd689, %fd193, %fd194;
	sub.f64 	%fd195, %fd70, %fd64;
	mul.f64 	%fd690, %fd191, %fd195;
	sub.f64 	%fd691, %fd689, %fd690;
	setp.ge.f64 	%p324, %fd691, 0d0000000000000000;
	@%p324 bra 	$L__BB1_155;
	sub.f64 	%fd196, %fd71, %fd63;
	mul.f64 	%fd692, %fd195, %fd196;
	sub.f64 	%fd197, %fd72, %fd64;
	mul.f64 	%fd693, %fd194, %fd197;
	sub.f64 	%fd694, %fd692, %fd693;
	setp.ge.f64 	%p325, %fd694, 0d0000000000000000;
	@%p325 bra 	$L__BB1_155;
	mul.f64 	%fd695, %fd197, %fd192;
	mul.f64 	%fd696, %fd196, %fd190;
	sub.f64 	%fd697, %fd695, %fd696;
	setp.ge.f64 	%p326, %fd697, 0d0000000000000000;
	@%p326 bra 	$L__BB1_155;
	add.s32 	%r48, %r209, 1;
	mul.wide.u32 	%rd75, %r209, 16;
	add.s64 	%rd76, %rd3, %rd75;
	st.local.v2.f64 	[%rd76], {%fd63, %fd64};
	mov.u32 	%r209, %r48;
$L__BB1_155:
	setp.gt.f64 	%p327, %fd71, %fd148;
	setp.gt.f64 	%p328, %fd72, %fd625;
	or.pred  	%p329, %p327, %p328;
	@%p329 bra 	$L__BB1_161;
	sub.f64 	%fd198, %fd58, %fd72;
	sub.f64 	%fd199, %fd59, %fd71;
	mul.f64 	%fd698, %fd198, %fd199;
	sub.f64 	%fd200, %fd57, %fd71;
	sub.f64 	%fd201, %fd60, %fd72;
	mul.f64 	%fd699, %fd200, %fd201;
	sub.f64 	%fd700, %fd698, %fd699;
	setp.ge.f64 	%p330, %fd700, 0d0000000000000000;
	@%p330 bra 	$L__BB1_161;
	sub.f64 	%fd202, %fd61, %fd71;
	mul.f64 	%fd701, %fd201, %fd202;
	sub.f64 	%fd203, %fd62, %fd72;
	mul.f64 	%fd702, %fd199, %fd203;
	sub.f64 	%fd703, %fd701, %fd702;
	setp.ge.f64 	%p331, %fd703, 0d0000000000000000;
	@%p331 bra 	$L__BB1_161;
	sub.f64 	%fd204, %fd63, %fd71;
	mul.f64 	%fd704, %fd203, %fd204;
	sub.f64 	%fd205, %fd64, %fd72;
	mul.f64 	%fd705, %fd202, %fd205;
	sub.f64 	%fd706, %fd704, %fd705;
	setp.ge.f64 	%p332, %fd706, 0d0000000000000000;
	@%p332 bra 	$L__BB1_161;
	mul.f64 	%fd707, %fd205, %fd200;
	mul.f64 	%fd708, %fd204, %fd198;
	sub.f64 	%fd709, %fd707, %fd708;
	setp.ge.f64 	%p333, %fd709, 0d0000000000000000;
	@%p333 bra 	$L__BB1_161;
	add.s32 	%r50, %r209, 1;
	mul.wide.u32 	%rd77, %r209, 16;
	add.s64 	%rd78, %rd3, %rd77;
	st.local.v2.f64 	[%rd78], {%fd71, %fd72};
	mov.u32 	%r209, %r50;
$L__BB1_161:
	setp.lt.s32 	%p334, %r207, 1;
	mov.b32 	%r219, 0;
	@%p334 bra 	$L__BB1_168;
	and.b32  	%r52, %r207, 3;
	setp.lt.u32 	%p335, %r207, 4;
	mov.b32 	%r216, 0;
	@%p335 bra 	$L__BB1_165;
	and.b32  	%r216, %r207, 2147483644;
	mov.b32 	%r220, 0;
$L__BB1_164:
	mul.wide.u32 	%rd79, %r220, 16;
	add.s64 	%rd80, %rd2, %rd79;
	ld.local.v2.f64 	{%fd710, %fd711}, [%rd80];
	add.s64 	%rd81, %rd4, %rd79;
	st.local.v2.f64 	[%rd81], {%fd710, %fd711};
	ld.local.v2.f64 	{%fd712, %fd713}, [%rd80+16];
	st.local.v2.f64 	[%rd81+16], {%fd712, %fd713};
	ld.local.v2.f64 	{%fd714, %fd715}, [%rd80+32];
	st.local.v2.f64 	[%rd81+32], {%fd714, %fd715};
	ld.local.v2.f64 	{%fd716, %fd717}, [%rd80+48];
	add.s32 	%r220, %r220, 4;
	st.local.v2.f64 	[%rd81+48], {%fd716, %fd717};
	setp.eq.s32 	%p336, %r220, %r216;
	@%p336 bra 	$L__BB1_165;
	bra.uni 	$L__BB1_164;
$L__BB1_165:
	setp.eq.s32 	%p337, %r52, 0;
	mov.u32 	%r219, %r207;
	@%p337 bra 	$L__BB1_168;
	mov.b32 	%r218, 0;
$L__BB1_167:
	.pragma "nounroll";
	mul.wide.u32 	%rd82, %r216, 16;
	add.s64 	%rd83, %rd2, %rd82;
	ld.local.v2.f64 	{%fd718, %fd719}, [%rd83];
	add.s32 	%r216, %r216, 1;
	add.s64 	%rd84, %rd4, %rd82;
	st.local.v2.f64 	[%rd84], {%fd718, %fd719};
	add.s32 	%r218, %r218, 1;
	setp.ne.s32 	%p338, %r218, %r52;
	mov.u32 	%r219, %r207;
	@%p338 bra 	$L__BB1_167;
$L__BB1_168:
	setp.eq.s32 	%p339, %r209, 0;
	mov.u32 	%r221, %r219;
	@%p339 bra 	$L__BB1_177;
	ld.local.v2.f64 	{%fd720, %fd721}, [%rd3];
	add.s32 	%r221, %r219, 1;
	mul.wide.u32 	%rd85, %r219, 16;
	add.s64 	%rd11, %rd4, %rd85;
	st.local.v2.f64 	[%rd11], {%fd720, %fd721};
	setp.eq.s32 	%p340, %r209, 1;
	@%p340 bra 	$L__BB1_177;
	ld.local.v2.f64 	{%fd722, %fd723}, [%rd3+16];
	add.s32 	%r221, %r219, 2;
	st.local.v2.f64 	[%rd11+16], {%fd722, %fd723};
	setp.eq.s32 	%p341, %r209, 2;
	@%p341 bra 	$L__BB1_177;
	ld.local.v2.f64 	{%fd724, %fd725}, [%rd3+32];
	add.s32 	%r221, %r219, 3;
	st.local.v2.f64 	[%rd11+32], {%fd724, %fd725};
	setp.eq.s32 	%p342, %r209, 3;
	@%p342 bra 	$L__BB1_177;
	ld.local.v2.f64 	{%fd726, %fd727}, [%rd3+48];
	add.s32 	%r221, %r219, 4;
	st.local.v2.f64 	[%rd11+48], {%fd726, %fd727};
	setp.eq.s32 	%p343, %r209, 4;
	@%p343 bra 	$L__BB1_177;
	ld.local.v2.f64 	{%fd728, %fd729}, [%rd3+64];
	add.s32 	%r221, %r219, 5;
	st.local.v2.f64 	[%rd11+64], {%fd728, %fd729};
	setp.eq.s32 	%p344, %r209, 5;
	@%p344 bra 	$L__BB1_177;
	ld.local.v2.f64 	{%fd730, %fd731}, [%rd3+80];
	add.s32 	%r221, %r219, 6;
	st.local.v2.f64 	[%rd11+80], {%fd730, %fd731};
	setp.eq.s32 	%p345, %r209, 6;
	@%p345 bra 	$L__BB1_177;
	ld.local.v2.f64 	{%fd732, %fd733}, [%rd3+96];
	add.s32 	%r221, %r219, 7;
	st.local.v2.f64 	[%rd11+96], {%fd732, %fd733};
	setp.eq.s32 	%p346, %r209, 7;
	@%p346 bra 	$L__BB1_177;
	ld.local.v2.f64 	{%fd734, %fd735}, [%rd3+112];
	add.s32 	%r221, %r219, 8;
	st.local.v2.f64 	[%rd11+112], {%fd734, %fd735};
$L__BB1_177:
	setp.eq.s32 	%p347, %r221, 0;
	mov.f64 	%fd1181, 0d0000000000000000;
	mov.f64 	%fd1182, %fd1181;
	@%p347 bra 	$L__BB1_191;
	and.b32  	%r71, %r221, 15;
	setp.lt.u32 	%p348, %r221, 16;
	mov.f64 	%fd1180, 0d0000000000000000;
	mov.b32 	%r224, 0;
	mov.f64 	%fd1179, %fd1180;
	@%p348 bra 	$L__BB1_181;
	and.b32  	%r224, %r221, -16;
	mov.f64 	%fd1180, 0d0000000000000000;
	mov.b32 	%r222, 0;
$L__BB1_180:
	.pragma "nounroll";
	mul.wide.u32 	%rd86, %r222, 16;
	add.s64 	%rd87, %rd4, %rd86;
	ld.local.v2.f64 	{%fd740, %fd741}, [%rd87];
	add.f64 	%fd742, %fd1179, %fd740;
	add.f64 	%fd743, %fd1180, %fd741;
	ld.local.v2.f64 	{%fd744, %fd745}, [%rd87+16];
	add.f64 	%fd746, %fd742, %fd744;
	add.f64 	%fd747, %fd743, %fd745;
	ld.local.v2.f64 	{%fd748, %fd749}, [%rd87+32];
	add.f64 	%fd750, %fd746, %fd748;
	add.f64 	%fd751, %fd747, %fd749;
	ld.local.v2.f64 	{%fd752, %fd753}, [%rd87+48];
	add.f64 	%fd754, %fd750, %fd752;
	add.f64 	%fd755, %fd751, %fd753;
	ld.local.v2.f64 	{%fd756, %fd757}, [%rd87+64];
	add.f64 	%fd758, %fd754, %fd756;
	add.f64 	%fd759, %fd755, %fd757;
	ld.local.v2.f64 	{%fd760, %fd761}, [%rd87+80];
	add.f64 	%fd762, %fd758, %fd760;
	add.f64 	%fd763, %fd759, %fd761;
	ld.local.v2.f64 	{%fd764, %fd765}, [%rd87+96];
	add.f64 	%fd766, %fd762, %fd764;
	add.f64 	%fd767, %fd763, %fd765;
	ld.local.v2.f64 	{%fd768, %fd769}, [%rd87+112];
	add.f64 	%fd770, %fd766, %fd768;
	add.f64 	%fd771, %fd767, %fd769;
	ld.local.v2.f64 	{%fd772, %fd773}, [%rd87+128];
	add.f64 	%fd774, %fd770, %fd772;
	add.f64 	%fd775, %fd771, %fd773;
	ld.local.v2.f64 	{%fd776, %fd777}, [%rd87+144];
	add.f64 	%fd778, %fd774, %fd776;
	add.f64 	%fd779, %fd775, %fd777;
	ld.local.v2.f64 	{%fd780, %fd781}, [%rd87+160];
	add.f64 	%fd782, %fd778, %fd780;
	add.f64 	%fd783, %fd779, %fd781;
	ld.local.v2.f64 	{%fd784, %fd785}, [%rd87+176];
	add.f64 	%fd786, %fd782, %fd784;
	add.f64 	%fd787, %fd783, %fd785;
	ld.local.v2.f64 	{%fd788, %fd789}, [%rd87+192];
	add.f64 	%fd790, %fd786, %fd788;
	add.f64 	%fd791, %fd787, %fd789;
	ld.local.v2.f64 	{%fd792, %fd793}, [%rd87+208];
	add.f64 	%fd794, %fd790, %fd792;
	add.f64 	%fd795, %fd791, %fd793;
	ld.local.v2.f64 	{%fd796, %fd797}, [%rd87+224];
	add.f64 	%fd798, %fd794, %fd796;
	add.f64 	%fd799, %fd795, %fd797;
	ld.local.v2.f64 	{%fd800, %fd801}, [%rd87+240];
	add.f64 	%fd1179, %fd798, %fd800;
	add.f64 	%fd1180, %fd799, %fd801;
	add.s32 	%r222, %r222, 16;
	setp.ne.s32 	%p349, %r222, %r224;
	@%p349 bra 	$L__BB1_180;
$L__BB1_181:
	setp.eq.s32 	%p350, %r71, 0;
	@%p350 bra 	$L__BB1_190;
	and.b32  	%r76, %r221, 7;
	setp.lt.u32 	%p351, %r71, 8;
	@%p351 bra 	$L__BB1_184;
	mul.wide.u32 	%rd88, %r224, 16;
	add.s64 	%rd89, %rd4, %rd88;
	ld.local.v2.f64 	{%fd803, %fd804}, [%rd89];
	add.f64 	%fd805, %fd1179, %fd803;
	add.f64 	%fd806, %fd1180, %fd804;
	ld.local.f64 	%fd807, [%rd89+16];
	add.f64 	%fd808, %fd805, %fd807;
	ld.local.f64 	%fd809, [%rd89+24];
	add.f64 	%fd810, %fd806, %fd809;
	ld.local.f64 	%fd811, [%rd89+32];
	add.f64 	%fd812, %fd808, %fd811;
	ld.local.f64 	%fd813, [%rd89+40];
	add.f64 	%fd814, %fd810, %fd813;
	ld.local.f64 	%fd815, [%rd89+48];
	add.f64 	%fd816, %fd812, %fd815;
	ld.local.f64 	%fd817, [%rd89+56];
	add.f64 	%fd818, %fd814, %fd817;
	ld.local.f64 	%fd819, [%rd89+64];
	add.f64 	%fd820, %fd816, %fd819;
	ld.local.f64 	%fd821, [%rd89+72];
	add.f64 	%fd822, %fd818, %fd821;
	ld.local.f64 	%fd823, [%rd89+80];
	add.f64 	%fd824, %fd820, %fd823;
	ld.local.f64 	%fd825, [%rd89+88];
	add.f64 	%fd826, %fd822, %fd825;
	ld.local.f64 	%fd827, [%rd89+96];
	add.f64 	%fd828, %fd824, %fd827;
	ld.local.f64 	%fd829, [%rd89+104];
	add.f64 	%fd830, %fd826, %fd829;
	ld.local.f64 	%fd831, [%rd89+112];
	add.f64 	%fd1179, %fd828, %fd831;
	ld.local.f64 	%fd832, [%rd89+120];
	add.f64 	%fd1180, %fd830, %fd832;
	add.s32 	%r224, %r224, 8;
$L__BB1_184:
	setp.eq.s32 	%p352, %r76, 0;
	@%p352 bra 	$L__BB1_190;
	and.b32  	%r79, %r221, 3;
	setp.lt.u32 	%p353, %r76, 4;
	@%p353 bra 	$L__BB1_187;
	mul.wide.u32 	%rd90, %r224, 16;
	add.s64 	%rd91, %rd4, %rd90;
	ld.local.v2.f64 	{%fd834, %fd835}, [%rd91];
	add.f64 	%fd836, %fd1179, %fd834;
	add.f64 	%fd837, %fd1180, %fd835;
	ld.local.f64 	%fd838, [%rd91+16];
	add.f64 	%fd839, %fd836, %fd838;
	ld.local.f64 	%fd840, [%rd91+24];
	add.f64 	%fd841, %fd837, %fd840;
	ld.local.f64 	%fd842, [%rd91+32];
	add.f64 	%fd843, %fd839, %fd842;
	ld.local.f64 	%fd844, [%rd91+40];
	add.f64 	%fd845, %fd841, %fd844;
	ld.local.f64 	%fd846, [%rd91+48];
	add.f64 	%fd1179, %fd843, %fd846;
	ld.local.f64 	%fd847, [%rd91+56];
	add.f64 	%fd1180, %fd845, %fd847;
	add.s32 	%r224, %r224, 4;
$L__BB1_187:
	setp.eq.s32 	%p354, %r79, 0;
	@%p354 bra 	$L__BB1_190;
	mov.b32 	%r227, 0;
$L__BB1_189:
	.pragma "nounroll";
	mul.wide.u32 	%rd92, %r224, 16;
	add.s64 	%rd93, %rd4, %rd92;
	ld.local.v2.f64 	{%fd848, %fd849}, [%rd93];
	add.f64 	%fd1179, %fd1179, %fd848;
	add.f64 	%fd1180, %fd1180, %fd849;
	add.s32 	%r224, %r224, 1;
	add.s32 	%r227, %r227, 1;
	setp.ne.s32 	%p355, %r227, %r79;
	@%p355 bra 	$L__BB1_189;
$L__BB1_190:
	cvt.rn.f32.u32 	%f1, %r221;
	cvt.f64.f32 	%fd850, %f1;
	div.rn.f64 	%fd1181, %fd1179, %fd850;
	div.rn.f64 	%fd1182, %fd1180, %fd850;
$L__BB1_191:
	add.s32 	%r86, %r221, -1;
	setp.lt.u32 	%p356, %r221, 2;
	@%p356 bra 	$L__BB1_211;
	neg.s32 	%r87, %r221;
	add.s64 	%rd12, %rd4, 16;
	mov.b32 	%r229, 0;
$L__BB1_193:
	add.s32 	%r89, %r229, 1;
	add.s32 	%r230, %r87, %r229;
	mul.wide.u32 	%rd94, %r229, 16;
	add.s64 	%rd113, %rd12, %rd94;
	mov.u32 	%r231, %r229;
$L__BB1_194:
	add.s32 	%r229, %r229, 1;
	ld.local.v2.f64 	{%fd851, %fd852}, [%rd113];
	sub.f64 	%fd236, %fd852, %fd1182;
	sub.f64 	%fd237, %fd851, %fd1181;
	abs.f64 	%fd238, %fd237;
	abs.f64 	%fd239, %fd236;
	setp.leu.f64 	%p357, %fd239, %fd238;
	setp.gt.f64 	%p358, %fd239, %fd238;
	selp.f64 	%fd240, %fd239, %fd238, %p358;
	selp.f64 	%fd853, %fd238, %fd239, %p358;
	div.rn.f64 	%fd854, %fd853, %fd240;
	mul.f64 	%fd855, %fd854, %fd854;
	fma.rn.f64 	%fd856, %fd855, 0dBEF53E1D2A25FF7E, 0d3F2D3B63DBB65B49;
	fma.rn.f64 	%fd857, %fd856, %fd855, 0dBF5312788DDE082E;
	fma.rn.f64 	%fd858, %fd857, %fd855, 0d3F6F9690C8249315;
	fma.rn.f64 	%fd859, %fd858, %fd855, 0dBF82CF5AABC7CF0D;
	fma.rn.f64 	%fd860, %fd859, %fd855, 0d3F9162B0B2A3BFDE;
	fma.rn.f64 	%fd861, %fd860, %fd855, 0dBF9A7256FEB6FC6B;
	fma.rn.f64 	%fd862, %fd861, %fd855, 0d3FA171560CE4A489;
	fma.rn.f64 	%fd863, %fd862, %fd855, 0dBFA4F44D841450E4;
	fma.rn.f64 	%fd864, %fd863, %fd855, 0d3FA7EE3D3F36BB95;
	fma.rn.f64 	%fd865, %fd864, %fd855, 0dBFAAD32AE04A9FD1;
	fma.rn.f64 	%fd866, %fd865, %fd855, 0d3FAE17813D66954F;
	fma.rn.f64 	%fd867, %fd866, %fd855, 0dBFB11089CA9A5BCD;
	fma.rn.f64 	%fd868, %fd867, %fd855, 0d3FB3B12B2DB51738;
	fma.rn.f64 	%fd869, %fd868, %fd855, 0dBFB745D022F8DC5C;
	fma.rn.f64 	%fd870, %fd869, %fd855, 0d3FBC71C709DFE927;
	fma.rn.f64 	%fd871, %fd870, %fd855, 0dBFC2492491FA1744;
	fma.rn.f64 	%fd872, %fd871, %fd855, 0d3FC99999999840D2;
	fma.rn.f64 	%fd873, %fd872, %fd855, 0dBFD555555555544C;
	mul.f64 	%fd874, %fd855, %fd873;
	fma.rn.f64 	%fd241, %fd874, %fd854, %fd854;
	@%p357 bra 	$L__BB1_196;
	{
	.reg .b32 %temp; 
	mov.b64 	{%temp, %r183}, %fd237;
	}
	setp.lt.s32 	%p360, %r183, 0;
	neg.f64 	%fd877, %fd241;
	selp.f64 	%fd878, %fd241, %fd877, %p360;
	add.f64 	%fd1183, %fd878, 0d3FF921FB54442D18;
	bra.uni 	$L__BB1_197;
$L__BB1_196:
	{
	.reg .b32 %temp; 
	mov.b64 	{%temp, %r182}, %fd237;
	}
	setp.lt.s32 	%p359, %r182, 0;
	mov.f64 	%fd875, 0d400921FB54442D18;
	sub.f64 	%fd876, %fd875, %fd241;
	selp.f64 	%fd1183, %fd876, %fd241, %p359;
$L__BB1_197:
	setp.neu.f64 	%p361, %fd240, 0d0000000000000000;
	@%p361 bra 	$L__BB1_199;
	{
	.reg .b32 %temp; 
	mov.b64 	{%temp, %r185}, %fd237;
	}
	setp.lt.s32 	%p364, %r185, 0;
	selp.f64 	%fd1184, 0d400921FB54442D18, 0d0000000000000000, %p364;
	bra.uni 	$L__BB1_200;
$L__BB1_199:
	setp.eq.f64 	%p362, %fd238, %fd239;
	{
	.reg .b32 %temp; 
	mov.b64 	{%temp, %r184}, %fd237;
	}
	setp.lt.s32 	%p363, %r184, 0;
	selp.f64 	%fd879, 0d4002D97C7F3321D2, 0d3FE921FB54442D18, %p363;
	selp.f64 	%fd1184, %fd879, %fd1183, %p362;
$L__BB1_200:
	add.rn.f64 	%fd880, %fd238, %fd239;
	setp.nan.f64 	%p365, %fd880, %fd880;
	copysign.f64 	%fd881, %fd236, %fd1184;
	selp.f64 	%fd248, %fd880, %fd881, %p365;
	mul.wide.s32 	%rd95, %r231, 16;
	add.s64 	%rd96, %rd4, %rd95;
	ld.local.v2.f64 	{%fd882, %fd883}, [%rd96];
	sub.f64 	%fd249, %fd883, %fd1182;
	sub.f64 	%fd250, %fd882, %fd1181;
	abs.f64 	%fd251, %fd250;
	abs.f64 	%fd252, %fd249;
	setp.leu.f64 	%p366, %fd252, %fd251;
	setp.gt.f64 	%p367, %fd252, %fd251;
	selp.f64 	%fd253, %fd252, %fd251, %p367;
	selp.f64 	%fd884, %fd251, %fd252, %p367;
	div.rn.f64 	%fd885, %fd884, %fd253;
	mul.f64 	%fd886, %fd885, %fd885;
	fma.rn.f64 	%fd887, %fd886, 0dBEF53E1D2A25FF7E, 0d3F2D3B63DBB65B49;
	fma.rn.f64 	%fd888, %fd887, %fd886, 0dBF5312788DDE082E;
	fma.rn.f64 	%fd889, %fd888, %fd886, 0d3F6F9690C8249315;
	fma.rn.f64 	%fd890, %fd889, %fd886, 0dBF82CF5AABC7CF0D;
	fma.rn.f64 	%fd891, %fd890, %fd886, 0d3F9162B0B2A3BFDE;
	fma.rn.f64 	%fd892, %fd891, %fd886, 0dBF9A7256FEB6FC6B;
	fma.rn.f64 	%fd893, %fd892, %fd886, 0d3FA171560CE4A489;
	fma.rn.f64 	%fd894, %fd893, %fd886, 0dBFA4F44D841450E4;
	fma.rn.f64 	%fd895, %fd894, %fd886, 0d3FA7EE3D3F36BB95;
	fma.rn.f64 	%fd896, %fd895, %fd886, 0dBFAAD32AE04A9FD1;
	fma.rn.f64 	%fd897, %fd896, %fd886, 0d3FAE17813D66954F;
	fma.rn.f64 	%fd898, %fd897, %fd886, 0dBFB11089CA9A5BCD;
	fma.rn.f64 	%fd899, %fd898, %fd886, 0d3FB3B12B2DB51738;
	fma.rn.f64 	%fd900, %fd899, %fd886, 0dBFB745D022F8DC5C;
	fma.rn.f64 	%fd901, %fd900, %fd886, 0d3FBC71C709DFE927;
	fma.rn.f64 	%fd902, %fd901, %fd886, 0dBFC2492491FA1744;
	fma.rn.f64 	%fd903, %fd902, %fd886, 0d3FC99999999840D2;
	fma.rn.f64 	%fd904, %fd903, %fd886, 0dBFD555555555544C;
	mul.f64 	%fd905, %fd886, %fd904;
	fma.rn.f64 	%fd254, %fd905, %fd885, %fd885;
	@%p366 bra 	$L__BB1_202;
	{
	.reg .b32 %temp; 
	mov.b64 	{%temp, %r187}, %fd250;
	}
	setp.lt.s32 	%p369, %r187, 0;
	neg.f64 	%fd908, %fd254;
	selp.f64 	%fd909, %fd254, %fd908, %p369;
	add.f64 	%fd1185, %fd909, 0d3FF921FB54442D18;
	bra.uni 	$L__BB1_203;
$L__BB1_202:
	{
	.reg .b32 %temp; 
	mov.b64 	{%temp, %r186}, %fd250;
	}
	setp.lt.s32 	%p368, %r186, 0;
	mov.f64 	%fd906, 0d400921FB54442D18;
	sub.f64 	%fd907, %fd906, %fd254;
	selp.f64 	%fd1185, %fd907, %fd254, %p368;
$L__BB1_203:
	setp.neu.f64 	%p370, %fd253, 0d0000000000000000;
	@%p370 bra 	$L__BB1_205;
	{
	.reg .b32 %temp; 
	mov.b64 	{%temp, %r189}, %fd250;
	}
	setp.lt.s32 	%p373, %r189, 0;
	selp.f64 	%fd1186, 0d400921FB54442D18, 0d0000000000000000, %p373;
	bra.uni 	$L__BB1_206;
$L__BB1_205:
	setp.eq.f64 	%p371, %fd251, %fd252;
	{
	.reg .b32 %temp; 
	mov.b64 	{%temp, %r188}, %fd250;
	}
	setp.lt.s32 	%p372, %r188, 0;
	selp.f64 	%fd910, 0d4002D97C7F3321D2, 0d3FE921FB54442D18, %p372;
	selp.f64 	%fd1186, %fd910, %fd1185, %p371;
$L__BB1_206:
	add.rn.f64 	%fd911, %fd251, %fd252;
	setp.nan.f64 	%p374, %fd911, %fd911;
	copysign.f64 	%fd912, %fd249, %fd1186;
	selp.f64 	%fd261, %fd911, %fd912, %p374;
	sub.f64 	%fd913, %fd248, %fd261;
	abs.f64 	%fd914, %fd913;
	setp.geu.f64 	%p375, %fd914, 0d3EB0C6F7A0B5ED8D;
	@%p375 bra 	$L__BB1_208;
	mul.f64 	%fd915, %fd236, %fd236;
	fma.rn.f64 	%fd916, %fd237, %fd237, %fd915;
	mul.f64 	%fd917, %fd249, %fd249;
	fma.rn.f64 	%fd918, %fd250, %fd250, %fd917;
	setp.lt.f64 	%p394, %fd916, %fd918;
	bra.uni 	$L__BB1_209;
$L__BB1_208:
	setp.lt.f64 	%p394, %fd248, %fd261;
$L__BB1_209:
	selp.b32 	%r231, %r229, %r231, %p394;
	add.s32 	%r230, %r230, 1;
	add.s64 	%rd113, %rd113, 16;
	setp.ne.s32 	%p376, %r230, -1;
	@%p376 bra 	$L__BB1_194;
	mul.wide.s32 	%rd97, %r231, 16;
	add.s64 	%rd98, %rd4, %rd97;
	ld.local.v2.f64 	{%fd919, %fd920}, [%rd98];
	add.s64 	%rd100, %rd4, %rd94;
	ld.local.v2.f64 	{%fd921, %fd922}, [%rd100];
	st.local.v2.f64 	[%rd98], {%fd921, %fd922};
	st.local.v2.f64 	[%rd100], {%fd919, %fd920};
	setp.ne.s32 	%p377, %r89, %r86;
	mov.u32 	%r229, %r89;
	@%p377 bra 	$L__BB1_193;
$L__BB1_211:
	setp.eq.s32 	%p378, %r221, 0;
	mov.f64 	%fd1200, 0d0000000000000000;
	@%p378 bra 	$L__BB1_226;
	setp.lt.u32 	%p379, %r221, 2;
	mov.f64 	%fd1199, 0d0000000000000000;
	@%p379 bra 	$L__BB1_225;
	add.s32 	%r191, %r221, -2;
	and.b32  	%r97, %r86, 15;
	setp.lt.u32 	%p380, %r191, 15;
	mov.f64 	%fd1199, 0d0000000000000000;
	mov.b32 	%r234, 0;
	@%p380 bra 	$L__BB1_216;
	and.b32  	%r234, %r86, -16;
	ld.local.v2.f64 	{%fd1188, %fd1187}, [%rd4];
	neg.s32 	%r232, %r234;
	add.s64 	%rd114, %rd4, 128;
	mov.f64 	%fd1199, 0d0000000000000000;
$L__BB1_215:
	.pragma "nounroll";
	ld.local.v2.f64 	{%fd928, %fd929}, [%rd114+-112];
	mul.f64 	%fd930, %fd1188, %fd929;
	mul.f64 	%fd931, %fd928, %fd1187;
	sub.f64 	%fd932, %fd930, %fd931;
	add.f64 	%fd933, %fd1199, %fd932;
	ld.local.v2.f64 	{%fd934, %fd935}, [%rd114+-96];
	mul.f64 	%fd936, %fd928, %fd935;
	mul.f64 	%fd937, %fd934, %fd929;
	sub.f64 	%fd938, %fd936, %fd937;
	add.f64 	%fd939, %fd933, %fd938;
	ld.local.v2.f64 	{%fd940, %fd941}, [%rd114+-80];
	mul.f64 	%fd942, %fd934, %fd941;
	mul.f64 	%fd943, %fd940, %fd935;
	sub.f64 	%fd944, %fd942, %fd943;
	add.f64 	%fd945, %fd939, %fd944;
	ld.local.v2.f64 	{%fd946, %fd947}, [%rd114+-64];
	mul.f64 	%fd948, %fd940, %fd947;
	mul.f64 	%fd949, %fd946, %fd941;
	sub.f64 	%fd950, %fd948, %fd949;
	add.f64 	%fd951, %fd945, %fd950;
	ld.local.v2.f64 	{%fd952, %fd953}, [%rd114+-48];
	mul.f64 	%fd954, %fd946, %fd953;
	mul.f64 	%fd955, %fd952, %fd947;
	sub.f64 	%fd956, %fd954, %fd955;
	add.f64 	%fd957, %fd951, %fd956;
	ld.local.v2.f64 	{%fd958, %fd959}, [%rd114+-32];
	mul.f64 	%fd960, %fd952, %fd959;
	mul.f64 	%fd961, %fd958, %fd953;
	sub.f64 	%fd962, %fd960, %fd961;
	add.f64 	%fd963, %fd957, %fd962;
	ld.local.v2.f64 	{%fd964, %fd965}, [%rd114+-16];
	mul.f64 	%fd966, %fd958, %fd965;
	mul.f64 	%fd967, %fd964, %fd959;
	sub.f64 	%fd968, %fd966, %fd967;
	add.f64 	%fd969, %fd963, %fd968;
	ld.local.v2.f64 	{%fd970, %fd971}, [%rd114];
	mul.f64 	%fd972, %fd964, %fd971;
	mul.f64 	%fd973, %fd970, %fd965;
	sub.f64 	%fd974, %fd972, %fd973;
	add.f64 	%fd975, %fd969, %fd974;
	ld.local.v2.f64 	{%fd976, %fd977}, [%rd114+16];
	mul.f64 	%fd978, %fd970, %fd977;
	mul.f64 	%fd979, %fd976, %fd971;
	sub.f64 	%fd980, %fd978, %fd979;
	add.f64 	%fd981, %fd975, %fd980;
	ld.local.v2.f64 	{%fd982, %fd983}, [%rd114+32];
	mul.f64 	%fd984, %fd976, %fd983;
	mul.f64 	%fd985, %fd982, %fd977;
	sub.f64 	%fd986, %fd984, %fd985;
	add.f64 	%fd987, %fd981, %fd986;
	ld.local.v2.f64 	{%fd988, %fd989}, [%rd114+48];
	mul.f64 	%fd990, %fd982, %fd989;
	mul.f64 	%fd991, %fd988, %fd983;
	sub.f64 	%fd992, %fd990, %fd991;
	add.f64 	%fd993, %fd987, %fd992;
	ld.local.v2.f64 	{%fd994, %fd995}, [%rd114+64];
	mul.f64 	%fd996, %fd988, %fd995;
	mul.f64 	%fd997, %fd994, %fd989;
	sub.f64 	%fd998, %fd996, %fd997;
	add.f64 	%fd999, %fd993, %fd998;
	ld.local.v2.f64 	{%fd1000, %fd1001}, [%rd114+80];
	mul.f64 	%fd1002, %fd994, %fd1001;
	mul.f64 	%fd1003, %fd1000, %fd995;
	sub.f64 	%fd1004, %fd1002, %fd1003;
	add.f64 	%fd1005, %fd999, %fd1004;
	ld.local.v2.f64 	{%fd1006, %fd1007}, [%rd114+96];
	mul.f64 	%fd1008, %fd1000, %fd1007;
	mul.f64 	%fd1009, %fd1006, %fd1001;
	sub.f64 	%fd1010, %fd1008, %fd1009;
	add.f64 	%fd1011, %fd1005, %fd1010;
	ld.local.v2.f64 	{%fd1012, %fd1013}, [%rd114+112];
	mul.f64 	%fd1014, %fd1006, %fd1013;
	mul.f64 	%fd1015, %fd1012, %fd1007;
	sub.f64 	%fd1016, %fd1014, %fd1015;
	add.f64 	%fd1017, %fd1011, %fd1016;
	ld.local.v2.f64 	{%fd1188, %fd1187}, [%rd114+128];
	mul.f64 	%fd1018, %fd1012, %fd1187;
	mul.f64 	%fd1019, %fd1188, %fd1013;
	sub.f64 	%fd1020, %fd1018, %fd1019;
	add.f64 	%fd1199, %fd1017, %fd1020;
	add.s32 	%r232, %r232, 16;
	add.s64 	%rd114, %rd114, 256;
	setp.ne.s32 	%p381, %r232, 0;
	@%p381 bra 	$L__BB1_215;
$L__BB1_216:
	setp.eq.s32 	%p382, %r97, 0;
	@%p382 bra 	$L__BB1_225;
	and.b32  	%r103, %r86, 7;
	setp.lt.u32 	%p383, %r97, 8;
	@%p383 bra 	$L__BB1_219;
	mul.wide.u32 	%rd101, %r234, 16;
	add.s64 	%rd102, %rd4, %rd101;
	ld.local.v2.f64 	{%fd1022, %fd1023}, [%rd102];
	ld.local.v2.f64 	{%fd1024, %fd1025}, [%rd102+16];
	mul.f64 	%fd1026, %fd1022, %fd1025;
	mul.f64 	%fd1027, %fd1024, %fd1023;
	sub.f64 	%fd1028, %fd1026, %fd1027;
	add.f64 	%fd1029, %fd1199, %fd1028;
	ld.local.v2.f64 	{%fd1030, %fd1031}, [%rd102+32];
	mul.f64 	%fd1032, %fd1024, %fd1031;
	mul.f64 	%fd1033, %fd1030, %fd1025;
	sub.f64 	%fd1034, %fd1032, %fd1033;
	add.f64 	%fd1035, %fd1029, %fd1034;
	ld.local.v2.f64 	{%fd1036, %fd1037}, [%rd102+48];
	mul.f64 	%fd1038, %fd1030, %fd1037;
	mul.f64 	%fd1039, %fd1036, %fd1031;
	sub.f64 	%fd1040, %fd1038, %fd1039;
	add.f64 	%fd1041, %fd1035, %fd1040;
	ld.local.v2.f64 	{%fd1042, %fd1043}, [%rd102+64];
	mul.f64 	%fd1044, %fd1036, %fd1043;
	mul.f64 	%fd1045, %fd1042, %fd1037;
	sub.f64 	%fd1046, %fd1044, %fd1045;
	add.f64 	%fd1047, %fd1041, %fd1046;
	ld.local.v2.f64 	{%fd1048, %fd1049}, [%rd102+80];
	mul.f64 	%fd1050, %fd1042, %fd1049;
	mul.f64 	%fd1051, %fd1048, %fd1043;
	sub.f64 	%fd1052, %fd1050, %fd1051;
	add.f64 	%fd1053, %fd1047, %fd1052;
	ld.local.v2.f64 	{%fd1054, %fd1055}, [%rd102+96];
	mul.f64 	%fd1056, %fd1048, %fd1055;
	mul.f64 	%fd1057, %fd1054, %fd1049;
	sub.f64 	%fd1058, %fd1056, %fd1057;
	add.f64 	%fd1059, %fd1053, %fd1058;
	ld.local.v2.f64 	{%fd1060, %fd1061}, [%rd102+112];
	mul.f64 	%fd1062, %fd1054, %fd1061;
	mul.f64 	%fd1063, %fd1060, %fd1055;
	sub.f64 	%fd1064, %fd1062, %fd1063;
	add.f64 	%fd1065, %fd1059, %fd1064;
	add.s32 	%r234, %r234, 8;
	ld.local.v2.f64 	{%fd1066, %fd1067}, [%rd102+128];
	mul.f64 	%fd1068, %fd1060, %fd1067;
	mul.f64 	%fd1069, %fd1066, %fd1061;
	sub.f64 	%fd1070, %fd1068, %fd1069;
	add.f64 	%fd1199, %fd1065, %fd1070;
$L__BB1_219:
	setp.eq.s32 	%p384, %r103, 0;
	@%p384 bra 	$L__BB1_225;
	and.b32  	%r106, %r86, 3;
	setp.lt.u32 	%p385, %r103, 4;
	@%p385 bra 	$L__BB1_222;
	mul.wide.u32 	%rd103, %r234, 16;
	add.s64 	%rd104, %rd4, %rd103;
	ld.local.v2.f64 	{%fd1072, %fd1073}, [%rd104];
	ld.local.v2.f64 	{%fd1074, %fd1075}, [%rd104+16];
	mul.f64 	%fd1076, %fd1072, %fd1075;
	mul.f64 	%fd1077, %fd1074, %fd1073;
	sub.f64 	%fd1078, %fd1076, %fd1077;
	add.f64 	%fd1079, %fd1199, %fd1078;
	ld.local.v2.f64 	{%fd1080, %fd1081}, [%rd104+32];
	mul.f64 	%fd1082, %fd1074, %fd1081;
	mul.f64 	%fd1083, %fd1080, %fd1075;
	sub.f64 	%fd1084, %fd1082, %fd1083;
	add.f64 	%fd1085, %fd1079, %fd1084;
	ld.local.v2.f64 	{%fd1086, %fd1087}, [%rd104+48];
	mul.f64 	%fd1088, %fd1080, %fd1087;
	mul.f64 	%fd1089, %fd1086, %fd1081;
	sub.f64 	%fd1090, %fd1088, %fd1089;
	add.f64 	%fd1091, %fd1085, %fd1090;
	add.s32 	%r234, %r234, 4;
	ld.local.v2.f64 	{%fd1092, %fd1093}, [%rd104+64];
	mul.f64 	%fd1094, %fd1086, %fd1093;
	mul.f64 	%fd1095, %fd1092, %fd1087;
	sub.f64 	%fd1096, %fd1094, %fd1095;
	add.f64 	%fd1199, %fd1091, %fd1096;
$L__BB1_222:
	setp.eq.s32 	%p386, %r106, 0;
	@%p386 bra 	$L__BB1_225;
	mul.wide.u32 	%rd105, %r234, 16;
	add.s64 	%rd106, %rd4, %rd105;
	ld.local.v2.f64 	{%fd1197, %fd1196}, [%rd106];
	add.s64 	%rd115, %rd106, 16;
	neg.s32 	%r236, %r106;
$L__BB1_224:
	.pragma "nounroll";
	ld.local.v2.f64 	{%fd283, %fd284}, [%rd115];
	mul.f64 	%fd1097, %fd1197, %fd284;
	mul.f64 	%fd1098, %fd283, %fd1196;
	sub.f64 	%fd1099, %fd1097, %fd1098;
	add.f64 	%fd1199, %fd1199, %fd1099;
	add.s64 	%rd115, %rd115, 16;
	add.s32 	%r236, %r236, 1;
	setp.ne.s32 	%p387, %r236, 0;
	mov.f64 	%fd1196, %fd284;
	mov.f64 	%fd1197, %fd283;
	@%p387 bra 	$L__BB1_224;
$L__BB1_225:
	mul.wide.s32 	%rd107, %r221, 16;
	add.s64 	%rd108, %rd4, %rd107;
	ld.local.v2.f64 	{%fd1100, %fd1101}, [%rd108+-16];
	ld.local.v2.f64 	{%fd1102, %fd1103}, [%rd4];
	mul.f64 	%fd1104, %fd1100, %fd1103;
	mul.f64 	%fd1105, %fd1102, %fd1101;
	sub.f64 	%fd1106, %fd1104, %fd1105;
	add.f64 	%fd1107, %fd1199, %fd1106;
	abs.f64 	%fd1108, %fd1107;
	mul.f64 	%fd1200, %fd1108, 0d3FE0000000000000;
$L__BB1_226:
	ld.param.u64 	%rd112, [_Z24computeIoUKernelOneToOneP13QuadrilateralS0_Pdi_param_2];
	mul.f64 	%fd1109, %fd57, %fd60;
	mul.f64 	%fd1110, %fd59, %fd58;
	sub.f64 	%fd1111, %fd1109, %fd1110;
	add.f64 	%fd1112, %fd1111, 0d0000000000000000;
	mul.f64 	%fd1113, %fd59, %fd62;
	mul.f64 	%fd1114, %fd61, %fd60;
	sub.f64 	%fd1115, %fd1113, %fd1114;
	add.f64 	%fd1116, %fd1112, %fd1115;
	mul.f64 	%fd1117, %fd61, %fd64;
	mul.f64 	%fd1118, %fd63, %fd62;
	sub.f64 	%fd1119, %fd1117, %fd1118;
	add.f64 	%fd1120, %fd1116, %fd1119;
	mul.f64 	%fd1121, %fd63, %fd58;
	mul.f64 	%fd1122, %fd57, %fd64;
	sub.f64 	%fd1123, %fd1121, %fd1122;
	add.f64 	%fd1124, %fd1120, %fd1123;
	abs.f64 	%fd1125, %fd1124;
	mul.f64 	%fd1126, %fd65, %fd68;
	mul.f64 	%fd1127, %fd67, %fd66;
	sub.f64 	%fd1128, %fd1126, %fd1127;
	add.f64 	%fd1129, %fd1128, 0d0000000000000000;
	mul.f64 	%fd1130, %fd67, %fd70;
	mul.f64 	%fd1131, %fd69, %fd68;
	sub.f64 	%fd1132, %fd1130, %fd1131;
	add.f64 	%fd1133, %fd1129, %fd1132;
	mul.f64 	%fd1134, %fd69, %fd72;
	mul.f64 	%fd1135, %fd71, %fd70;
	sub.f64 	%fd1136, %fd1134, %fd1135;
	add.f64 	%fd1137, %fd1133, %fd1136;
	mul.f64 	%fd1138, %fd71, %fd66;
	mul.f64 	%fd1139, %fd65, %fd72;
	sub.f64 	%fd1140, %fd1138, %fd1139;
	add.f64 	%fd1141, %fd1137, %fd1140;
	abs.f64 	%fd1142, %fd1141;
	mul.f64 	%fd1143, %fd1142, 0d3FE0000000000000;
	fma.rn.f64 	%fd1144, %fd1125, 0d3FE0000000000000, %fd1143;
	sub.f64 	%fd1145, %fd1144, %fd1200;
	div.rn.f64 	%fd1146, %fd1200, %fd1145;
	cvta.to.global.u64 	%rd109, %rd112;
	mul.wide.s32 	%rd110, %r1, 8;
	add.s64 	%rd111, %rd109, %rd110;
	st.global.f64 	[%rd111], %fd1146;
$L__BB1_227:
	ret;

}


// ===== COMPILED SASS (sm_100) =====

	.target	sm_100

	.elftype	@"ET_EXEC"


//--------------------- .note.nv.tkinfo           --------------------------
	.section	.note.nv.tkinfo,"",@"SHT_NOTE"
	.sectionflags	@"SHF_NOTE_NV_TKINFO"
	.tkinfo
        /*0018*/ 	.word	0x00000002
        /*0030*/ 	.string	""
        /*0030*/ 	.string	"ptxas"
        /*0030*/ 	.string	"Cuda compilation tools, release 13.0, V13.0.88"
        /*0030*/ 	.string	"Build cuda_13.0.r13.0/compiler.36424714_0"
        /*0030*/ 	.string	"-arch sm_100 -m 64 "



//--------------------- .note.nv.cuinfo           --------------------------
	.section	.note.nv.cuinfo,"",@"SHT_NOTE"
	.sectionflags	@"SHF_NOTE_NV_CUINFO"
        /*0018*/ 	.short	0x0002
        /*001a*/ 	.short	0x0064
        /*001c*/ 	.short	0x0082
	.zero		2


//--------------------- .nv.info                  --------------------------
	.section	.nv.info,"",@"SHT_CUDA_INFO"
	.align	4


	//----- nvinfo : EIATTR_REGCOUNT
	.align		4
        /*0000*/ 	.byte	0x04, 0x2f
        /*0002*/ 	.short	(.L_1 - .L_0)
	.align		4
.L_0:
        /*0004*/ 	.word	index@(_Z16computeIoUKernelP13QuadrilateralS0_Pdii)
        /*0008*/ 	.word	0x0000008a


	//----- nvinfo : EIATTR_FRAME_SIZE
	.align		4
.L_1:
        /*000c*/ 	.byte	0x04, 0x11
        /*000e*/ 	.short	(.L_3 - .L_2)
	.align		4
.L_2:
        /*0010*/ 	.word	index@($__internal_1_$__cuda_sm20_div_rn_f64_full)
        /*0014*/ 	.word	0x00000240


	//----- nvinfo : EIATTR_FRAME_SIZE
	.align		4
.L_3:
        /*0018*/ 	.byte	0x04, 0x11
        /*001a*/ 	.short	(.L_5 - .L_4)
	.align		4
.L_4:
        /*001c*/ 	.word	index@(_Z16computeIoUKernelP13QuadrilateralS0_Pdii)
        /*0020*/ 	.word	0x00000240


	//----- nvinfo : EIATTR_REGCOUNT
	.align		4
.L_5:
        /*0024*/ 	.byte	0x04, 0x2f
        /*0026*/ 	.short	(.L_7 - .L_6)
	.align		4
.L_6:
        /*0028*/ 	.word	index@(_Z24computeIoUKernelOneToOneP13QuadrilateralS0_Pdi)
        /*002c*/ 	.word	0x0000008a


	//----- nvinfo : EIATTR_FRAME_SIZE
	.align		4
.L_7:
        /*0030*/ 	.byte	0x04, 0x11
        /*0032*/ 	.short	(.L_9 - .L_8)
	.align		4
.L_8:
        /*0034*/ 	.word	index@($__internal_0_$__cuda_sm20_div_rn_f64_full)
        /*0038*/ 	.word	0x00000240


	//----- nvinfo : EIATTR_FRAME_SIZE
	.align		4
.L_9:
        /*003c*/ 	.byte	0x04, 0x11
        /*003e*/ 	.short	(.L_11 - .L_10)
	.align		4
.L_10:
        /*0040*/ 	.word	index@(_Z24computeIoUKernelOneToOneP13QuadrilateralS0_Pdi)
        /*0044*/ 	.word	0x00000240


	//----- nvinfo : EIATTR_MIN_STACK_SIZE
	.align		4
.L_11:
        /*0048*/ 	.byte	0x04, 0x12
        /*004a*/ 	.short	(.L_13 - .L_12)
	.align		4
.L_12:
        /*004c*/ 	.word	index@(_Z24computeIoUKernelOneToOneP13QuadrilateralS0_Pdi)
        /*0050*/ 	.word	0x00000240


	//----- nvinfo : EIATTR_MIN_STACK_SIZE
	.align		4
.L_13:
        /*0054*/ 	.byte	0x04, 0x12
        /*0056*/ 	.short	(.L_15 - .L_14)
	.align		4
.L_14:
        /*0058*/ 	.word	index@(_Z16computeIoUKernelP13QuadrilateralS0_Pdii)
        /*005c*/ 	.word	0x00000240
.L_15:


//--------------------- .nv.compat                --------------------------
	.section	.nv.compat,"",@"SHT_CUDA_COMPAT_INFO"
	.align	4
        /*0000*/ 	.byte	0x02, 0x09, 0x00, 0x00, 0x02, 0x02, 0x01, 0x00, 0x02, 0x05, 0x05, 0x00, 0x03, 0x07, 0x01, 0x01
        /*0010*/ 	.byte	0x02, 0x03, 0x00, 0x00, 0x02, 0x06, 0x01, 0x00, 0x04, 0x0b, 0x08, 0x00, 0x01, 0x00, 0x00, 0x00
        /*0020*/ 	.byte	0x00, 0x00, 0x00, 0x00


//--------------------- .nv.info._Z24computeIoUKernelOneToOneP13QuadrilateralS0_Pdi --------------------------
	.section	.nv.info._Z24computeIoUKernelOneToOneP13QuadrilateralS0_Pdi,"",@"SHT_CUDA_INFO"
	.sectionflags	@""
	.align	4


	//----- nvinfo : EIATTR_CUDA_API_VERSION
	.align		4
        /*0000*/ 	.byte	0x04, 0x37
        /*0002*/ 	.short	(.L_17 - .L_16)
.L_16:
        /*0004*/ 	.word	0x00000082


	//----- nvinfo : EIATTR_KPARAM_INFO
	.align		4
.L_17:
        /*0008*/ 	.byte	0x04, 0x17
        /*000a*/ 	.short	(.L_19 - .L_18)
.L_18:
        /*000c*/ 	.word	0x00000000
        /*0010*/ 	.short	0x0003
        /*0012*/ 	.short	0x0018
        /*0014*/ 	.byte	0x00, 0xf0, 0x11, 0x00


	//----- nvinfo : EIATTR_KPARAM_INFO
	.align		4
.L_19:
        /*0018*/ 	.byte	0x04, 0x17
        /*001a*/ 	.short	(.L_21 - .L_20)
.L_20:
        /*001c*/ 	.word	0x00000000
        /*0020*/ 	.short	0x0002
        /*0022*/ 	.short	0x0010
        /*0024*/ 	.byte	0x00, 0xf5, 0x21, 0x00


	//----- nvinfo : EIATTR_KPARAM_INFO
	.align		4
.L_21:
        /*0028*/ 	.byte	0x04, 0x17
        /*002a*/ 	.short	(.L_23 - .L_22)
.L_22:
        /*002c*/ 	.word	0x00000000
        /*0030*/ 	.short	0x0001
        /*0032*/ 	.short	0x0008
        /*0034*/ 	.byte	0x00, 0xf5, 0x21, 0x00


	//----- nvinfo : EIATTR_KPARAM_INFO
	.align		4
.L_23:
        /*0038*/ 	.byte	0x04, 0x17
        /*003a*/ 	.short	(.L_25 - .L_24)
.L_24:
        /*003c*/ 	.word	0x00000000
        /*0040*/ 	.short	0x0000
        /*0042*/ 	.short	0x0000
        /*0044*/ 	.byte	0x00, 0xf5, 0x21, 0x00


	//----- nvinfo : EIATTR_SPARSE_MMA_MASK
	.align		4
.L_25:
        /*0048*/ 	.byte	0x03, 0x50
        /*004a*/ 	.short	0x0000


	//----- nvinfo : EIATTR_MAXREG_COUNT
	.align		4
        /*004c*/ 	.byte	0x03, 0x1b
        /*004e*/ 	.short	0x00ff


	//----- nvinfo : EIATTR_MERCURY_ISA_VERSION
	.align		4
        /*0050*/ 	.byte	0x03, 0x5f
        /*0052*/ 	.short	0x0101


	//----- nvinfo : EIATTR_VRC_CTA_INIT_COUNT
	.align		4
        /*0054*/ 	.byte	0x02, 0x4a
	.zero		1
	.zero		1


	//----- nvinfo : EIATTR_EXIT_INSTR_OFFSETS
	.align		4
        /*0058*/ 	.byte	0x04, 0x1c
        /*005a*/ 	.short	(.L_27 - .L_26)


	//   ....[0]....
.L_26:
        /*005c*/ 	.word	0x00000080


	//   ....[1]....
        /*0060*/ 	.word	0x00009fe0


	//----- nvinfo : EIATTR_CRS_STACK_SIZE
	.align		4
.L_27:
        /*0064*/ 	.byte	0x04, 0x1e
        /*0066*/ 	.short	(.L_29 - .L_28)
.L_28:
        /*0068*/ 	.word	0x00000000


	//----- nvinfo : EIATTR_CBANK_PARAM_SIZE
	.align		4
.L_29:
        /*006c*/ 	.byte	0x03, 0x19
        /*006e*/ 	.short	0x001c


	//----- nvinfo : EIATTR_PARAM_CBANK
	.align		4
        /*0070*/ 	.byte	0x04, 0x0a
        /*0072*/ 	.short	(.L_31 - .L_30)
	.align		4
.L_30:
        /*0074*/ 	.word	index@(.nv.constant0._Z24computeIoUKernelOneToOneP13QuadrilateralS0_Pdi)
        /*0078*/ 	.short	0x0380
        /*007a*/ 	.short	0x001c


	//----- nvinfo : EIATTR_SW_WAR
	.align		4
.L_31:
        /*007c*/ 	.byte	0x04, 0x36
        /*007e*/ 	.short	(.L_33 - .L_32)
.L_32:
        /*0080*/ 	.word	0x00000008
.L_33:


//--------------------- .nv.info._Z16computeIoUKernelP13QuadrilateralS0_Pdii --------------------------
	.section	.nv.info._Z16computeIoUKernelP13QuadrilateralS0_Pdii,"",@"SHT_CUDA_INFO"
	.sectionflags	@""
	.align	4


	//----- nvinfo : EIATTR_CUDA_API_VERSION
	.align		4
        /*0000*/ 	.byte	0x04, 0x37
        /*0002*/ 	.short	(.L_35 - .L_34)
.L_34:
        /*0004*/ 	.word	0x00000082


	//----- nvinfo : EIATTR_KPARAM_INFO
	.align		4
.L_35:
        /*0008*/ 	.byte	0x04, 0x17
        /*000a*/ 	.short	(.L_37 - .L_36)
.L_36:
        /*000c*/ 	.word	0x00000000
        /*0010*/ 	.short	0x0004
        /*0012*/ 	.short	0x001c
        /*0014*/ 	.byte	0x00, 0xf0, 0x11, 0x00


	//----- nvinfo : EIATTR_KPARAM_INFO
	.align		4
.L_37:
        /*0018*/ 	.byte	0x04, 0x17
        /*001a*/ 	.short	(.L_39 - .L_38)
.L_38:
        /*001c*/ 	.word	0x00000000
        /*0020*/ 	.short	0x0003
        /*0022*/ 	.short	0x0018
        /*0024*/ 	.byte	0x00, 0xf0, 0x11, 0x00


	//----- nvinfo : EIATTR_KPARAM_INFO
	.align		4
.L_39:
        /*0028*/ 	.byte	0x04, 0x17
        /*002a*/ 	.short	(.L_41 - .L_40)
.L_40:
        /*002c*/ 	.word	0x00000000
        /*0030*/ 	.short	0x0002
        /*0032*/ 	.short	0x0010
        /*0034*/ 	.byte	0x00, 0xf5, 0x21, 0x00


	//----- nvinfo : EIATTR_KPARAM_INFO
	.align		4
.L_41:
        /*0038*/ 	.byte	0x04, 0x17
        /*003a*/ 	.short	(.L_43 - .L_42)
.L_42:
        /*003c*/ 	.word	0x00000000
        /*0040*/ 	.short	0x0001
        /*0042*/ 	.short	0x0008
        /*0044*/ 	.byte	0x00, 0xf5, 0x21, 0x00


	//----- nvinfo : EIATTR_KPARAM_INFO
	.align		4
.L_43:
        /*0048*/ 	.byte	0x04, 0x17
        /*004a*/ 	.short	(.L_45 - .L_44)
.L_44:
        /*004c*/ 	.word	0x00000000
        /*0050*/ 	.short	0x0000
        /*0052*/ 	.short	0x0000
        /*0054*/ 	.byte	0x00, 0xf5, 0x21, 0x00


	//----- nvinfo : EIATTR_SPARSE_MMA_MASK
	.align		4
.L_45:
        /*0058*/ 	.byte	0x03, 0x50
        /*005a*/ 	.short	0x0000


	//----- nvinfo : EIATTR_MAXREG_COUNT
	.align		4
        /*005c*/ 	.byte	0x03, 0x1b
        /*005e*/ 	.short	0x00ff


	//----- nvinfo : EIATTR_MERCURY_ISA_VERSION
	.align		4
        /*0060*/ 	.byte	0x03, 0x5f
        /*0062*/ 	.short	0x0101


	//----- nvinfo : EIATTR_VRC_CTA_INIT_COUNT
	.align		4
        /*0064*/ 	.byte	0x02, 0x4a
	.zero		1
	.zero		1


	//----- nvinfo : EIATTR_EXIT_INSTR_OFFSETS
	.align		4
        /*0068*/ 	.byte	0x04, 0x1c
        /*006a*/ 	.short	(.L_47 - .L_46)


	//   ....[0]....
.L_46:
        /*006c*/ 	.word	0x000000d0


	//   ....[1]....
        /*0070*/ 	.word	0x0000a040


	//----- nvinfo : EIATTR_CRS_STACK_SIZE
	.align		4
.L_47:
        /*0074*/ 	.byte	0x04, 0x1e
        /*0076*/ 	.short	(.L_49 - .L_48)
.L_48:
        /*0078*/ 	.word	0x00000000


	//----- nvinfo : EIATTR_CBANK_PARAM_SIZE
	.align		4
.L_49:
        /*007c*/ 	.byte	0x03, 0x19
        /*007e*/ 	.short	0x0020


	//----- nvinfo : EIATTR_PARAM_CBANK
	.align		4
        /*0080*/ 	.byte	0x04, 0x0a
        /*0082*/ 	.short	(.L_51 - .L_50)
	.align		4
.L_50:
        /*0084*/ 	.word	index@(.nv.constant0._Z16computeIoUKernelP13QuadrilateralS0_Pdii)
        /*0088*/ 	.short	0x0380
        /*008a*/ 	.short	0x0020


	//----- nvinfo : EIATTR_SW_WAR
	.align		4
.L_51:
        /*008c*/ 	.byte	0x04, 0x36
        /*008e*/ 	.short	(.L_53 - .L_52)
.L_52:
        /*0090*/ 	.word	0x00000008
.L_53:


//--------------------- .nv.callgraph             --------------------------
	.section	.nv.callgraph,"",@"SHT_CUDA_CALLGRAPH"
	.align	4
	.sectionentsize	8
	.align		4
        /*0000*/ 	.word	0x00000000
	.align		4
        /*0004*/ 	.word	0xffffffff
	.align		4
        /*0008*/ 	.word	0x00000000
	.align		4
        /*000c*/ 	.word	0xfffffffe
	.align		4
        /*0010*/ 	.word	0x00000000
	.align		4
        /*0014*/ 	.word	0xfffffffd
	.align		4
        /*0018*/ 	.word	0x00000000
	.align		4
        /*001c*/ 	.word	0xfffffffc


//--------------------- .text._Z24computeIoUKernelOneToOneP13QuadrilateralS0_Pdi --------------------------
	.section	.text._Z24computeIoUKernelOneToOneP13QuadrilateralS0_Pdi,"ax",@progbits
	.align	128
        .global         _Z24computeIoUKernelOneToOneP13QuadrilateralS0_Pdi
        .type           _Z24computeIoUKernelOneToOneP13QuadrilateralS0_Pdi,@function
        .size           _Z24computeIoUKernelOneToOneP13QuadrilateralS0_Pdi,(.L_x_300 - _Z24computeIoUKernelOneToOneP13QuadrilateralS0_Pdi)
        .other          _Z24computeIoUKernelOneToOneP13QuadrilateralS0_Pdi,@"STO_CUDA_ENTRY STV_DEFAULT"
_Z24computeIoUKernelOneToOneP13QuadrilateralS0_Pdi:
.text._Z24computeIoUKernelOneToOneP13QuadrilateralS0_Pdi:
[----:B------:R-:W0:Y:S01]  /*0000*/  LDC R1, c[0x0][0x37c] ;  /* 0x0000df00ff017b82 */ /* 0x000e220000000800 */
[----:B------:R-:W1:Y:S07]  /*0010*/  S2R R3, SR_TID.X ;  /* 0x0000000000037919 */ /* 0x000e6e0000002100 */
[----:B------:R-:W1:Y:S01]  /*0020*/  S2UR UR4, SR_CTAID.X ;  /* 0x00000000000479c3 */ /* 0x000e620000002500 */
[----:B------:R-:W2:Y:S01]  /*0030*/  LDCU UR5, c[0x0][0x398] ;  /* 0x00007300ff0577ac */ /* 0x000ea20008000800 */
[----:B0-----:R-:W-:-:S06]  /*0040*/  VIADD R1, R1, 0xfffffdc0 ;  /* 0xfffffdc001017836 */ /* 0x001fcc0000000000 */
[----:B------:R-:W1:Y:S02]  /*0050*/  LDC R28, c[0x0][0x360] ;  /* 0x0000d800ff1c7b82 */ /* 0x000e640000000800 */
[----:B-1----:R-:W-:-:S05]  /*0060*/  IMAD R28, R28, UR4, R3 ;  /* 0x000000041c1c7c24 */ /* 0x002fca000f8e0203 */
[----:B--2---:R-:W-:-:S13]  /*0070*/  ISETP.GE.AND P0, PT, R28, UR5, PT ;  /* 0x000000051c007c0c */ /* 0x004fda000bf06270 */
[----:B------:R-:W-:Y:S05]  /*0080*/  @P0 EXIT ;  /* 0x000000000000094d */ /* 0x000fea0003800000 */
[----:B------:R-:W0:Y:S01]  /*0090*/  LDC.64 R20, c[0x0][0x380] ;  /* 0x0000e000ff147b82 */ /* 0x000e220000000a00 */
[----:B------:R-:W1:Y:S07]  /*00a0*/  LDCU.64 UR4, c[0x0][0x358] ;  /* 0x00006b00ff0477ac */ /* 0x000e6e0008000a00 */
[----:B------:R-:W2:Y:S01]  /*00b0*/  LDC.64 R22, c[0x0][0x388] ;  /* 0x0000e200ff167b82 */ /* 0x000ea20000000a00 */
[----:B0-----:R-:W-:-:S05]  /*00c0*/  IMAD.WIDE R20, R28, 0x40, R20 ;  /* 0x000000401c147825 */ /* 0x001fca00078e0214 */
[----:B-1----:R-:W3:Y:S04]  /*00d0*/  LDG.E.64 R4, desc[UR4][R20.64+0x8] ;  /* 0x0000080414047981 */ /* 0x002ee8000c1e1b00 */
[----:B------:R-:W4:Y:S04]  /*00e0*/  LDG.E.64 R2, desc[UR4][R20.64] ;  /* 0x0000000414027981 */ /* 0x000f28000c1e1b00 */
[----:B------:R-:W5:Y:S04]  /*00f0*/  LDG.E.64 R8, desc[UR4][R20.64+0x18] ;  /* 0x0000180414087981 */ /* 0x000f68000c1e1b00 */
[----:B------:R-:W5:Y:S04]  /*0100*/  LDG.E.64 R6, desc[UR4][R20.64+0x10] ;  /* 0x0000100414067981 */ /* 0x000f68000c1e1b00 */
[----:B------:R-:W5:Y:S04]  /*0110*/  LDG.E.64 R12, desc[UR4][R20.64+0x28] ;  /* 0x00002804140c7981 */ /* 0x000f68000c1e1b00 */
[----:B------:R-:W5:Y:S04]  /*0120*/  LDG.E.64 R10, desc[UR4][R20.64+0x20] ;  /* 0x00002004140a7981 */ /* 0x000f68000c1e1b00 */
[----:B------:R-:W5:Y:S04]  /*0130*/  LDG.E.64 R16, desc[UR4][R20.64+0x38] ;  /* 0x0000380414107981 */ /* 0x000f68000c1e1b00 */
[----:B------:R-:W5:Y:S01]  /*0140*/  LDG.E.64 R14, desc[UR4][R20.64+0x30] ;  /* 0x00003004140e7981 */ /* 0x000f62000c1e1b00 */
[----:B--2---:R-:W-:Y:S01]  /*0150*/  IMAD.WIDE R22, R28, 0x40, R22 ;  /* 0x000000401c167825 */ /* 0x004fe200078e0216 */
[----:B---3--:R-:W-:-:S02]  /*0160*/  DADD R4, RZ, R4 ;  /* 0x00000000ff047229 */ /* 0x008fc40000000004 */
[----:B----4-:R-:W-:-:S06]  /*0170*/  DADD R2, RZ, R2 ;  /* 0x00000000ff027229 */ /* 0x010fcc0000000002 */
[----:B-----5:R-:W-:Y:S02]  /*0180*/  DADD R4, R4, R8 ;  /* 0x0000000004047229 */ /* 0x020fe40000000008 */
[----:B------:R-:W-:-:S06]  /*0190*/  DADD R2, R2, R6 ;  /* 0x0000000002027229 */ /* 0x000fcc0000000006 */
[----:B------:R-:W-:Y:S02]  /*01a0*/  DADD R6, R4, R12 ;  /* 0x0000000004067229 */ /* 0x000fe4000000000c */
[----:B------:R-:W-:-:S06]  /*01b0*/  DADD R2, R2, R10 ;  /* 0x0000000002027229 */ /* 0x000fcc000000000a */
[----:B------:R-:W-:Y:S02]  /*01c0*/  DADD R6, R6, R16 ;  /* 0x0000000006067229 */ /* 0x000fe40000000010 */
[----:B------:R-:W-:Y:S01]  /*01d0*/  DADD R4, R2, R14 ;  /* 0x0000000002047229 */ /* 0x000fe2000000000e */
[----:B------:R-:W-:-:S10]  /*01e0*/  IMAD.MOV.U32 R15, RZ, RZ, RZ ;  /* 0x000000ffff0f7224 */ /* 0x000fd400078e00ff */
.L_x_5:
[--C-:B0-----:R-:W-:Y:S02]  /*01f0*/  IMAD.MOV.U32 R19, RZ, RZ, R15.reuse ;  /* 0x000000ffff137224 */ /* 0x101fe400078e000f */
[----:B------:R-:W-:-:S07]  /*0200*/  IMAD.MOV.U32 R17, RZ, RZ, R15 ;  /* 0x000000ffff117224 */ /* 0x000fce00078e000f */
.L_x_4:
[----:B------:R-:W-:-:S05]  /*0210*/  IMAD.WIDE.U32 R2, R19, 0x10, R20 ;  /* 0x0000001013027825 */ /* 0x000fca00078e0014 */
[----:B------:R-:W2:Y:S04]  /*0220*/  LDG.E.64 R8, desc[UR4][R2.64+0x18] ;  /* 0x0000180402087981 */ /* 0x000ea8000c1e1b00 */
[----:B------:R-:W3:Y:S01]  /*0230*/  LDG.E.64 R10, desc[UR4][R2.64+0x10] ;  /* 0x00001004020a7981 */ /* 0x000ee2000c1e1b00 */
[----:B------:R-:W-:Y:S01]  /*0240*/  IMAD.MOV.U32 R24, RZ, RZ, 0x1 ;  /* 0x00000001ff187424 */ /* 0x000fe200078e00ff */
[----:B------:R-:W-:Y:S01]  /*0250*/  BSSY.RECONVERGENT B1, `(.L_x_0) ;  /* 0x000001f000017945 */ /* 0x000fe20003800200 */
[----:B------:R-:W-:-:S05]  /*0260*/  VIADD R19, R19, 0x1 ;  /* 0x0000000113137836 */ /* 0x000fca0000000000 */
[----:B------:R-:W-:Y:S01]  /*0270*/  ISETP.NE.AND P6, PT, R19, 0x3, PT ;  /* 0x000000031300780c */ /* 0x000fe20003fc5270 */
[----:B--2---:R-:W-:Y:S02]  /*0280*/  DFMA R8, R6, -0.25, R8 ;  /* 0xbfd000000608782b */ /* 0x004fe40000000008 */
[----:B---3--:R-:W-:-:S06]  /*0290*/  DFMA R10, R4, -0.25, R10 ;  /* 0xbfd00000040a782b */ /* 0x008fcc000000000a */
[----:B------:R-:W-:Y:S02]  /*02a0*/  DADD R30, -RZ, |R8| ;  /* 0x00000000ff1e7229 */ /* 0x000fe40000000508 */
[--C-:B------:R-:W-:Y:S02]  /*02b0*/  DADD R32, -RZ, |R10|.reuse ;  /* 0x00000000ff207229 */ /* 0x100fe4000000050a */
[----:B------:R-:W-:-:S08]  /*02c0*/  DSETP.GT.AND P4, PT, |R8|, |R10|, PT ;  /* 0x4000000a0800722a */ /* 0x000fd00003f84200 */
[----:B------:R-:W-:Y:S02]  /*02d0*/  FSEL R13, R31, R33, P4 ;  /* 0x000000211f0d7208 */ /* 0x000fe40002000000 */
[----:B------:R-:W-:Y:S02]  /*02e0*/  FSEL R12, R30, R32, P4 ;  /* 0x000000201e0c7208 */ /* 0x000fe40002000000 */
[----:B------:R-:W0:Y:S01]  /*02f0*/  MUFU.RCP64H R25, R13 ;  /* 0x0000000d00197308 */ /* 0x000e220000001800 */
[----:B------:R-:W-:Y:S02]  /*0300*/  FSEL R34, R32, R30, P4 ;  /* 0x0000001e20227208 */ /* 0x000fe40002000000 */
[----:B------:R-:W-:-:S04]  /*0310*/  FSEL R35, R33, R31, P4 ;  /* 0x0000001f21237208 */ /* 0x000fc80002000000 */
[----:B------:R-:W-:Y:S01]  /*0320*/  FSETP.GEU.AND P1, PT, |R35|, 6.5827683646048100446e-37, PT ;  /* 0x036000002300780b */ /* 0x000fe20003f2e200 */
[----:B0-----:R-:W-:-:S08]  /*0330*/  DFMA R26, -R12, R24, 1 ;  /* 0x3ff000000c1a742b */ /* 0x001fd00000000118 */
[----:B------:R-:W-:-:S08]  /*0340*/  DFMA R26, R26, R26, R26 ;  /* 0x0000001a1a1a722b */ /* 0x000fd0000000001a */
[----:B------:R-:W-:-:S08]  /*0350*/  DFMA R26, R24, R26, R24 ;  /* 0x0000001a181a722b */ /* 0x000fd00000000018 */
[----:B------:R-:W-:-:S08]  /*0360*/  DFMA R2, -R12, R26, 1 ;  /* 0x3ff000000c02742b */ /* 0x000fd0000000011a */
[----:B------:R-:W-:-:S08]  /*0370*/  DFMA R2, R26, R2, R26 ;  /* 0x000000021a02722b */ /* 0x000fd0000000001a */
[----:B------:R-:W-:-:S08]  /*0380*/  DMUL R24, R2, R34 ;  /* 0x0000002202187228 */ /* 0x000fd00000000000 */
[----:B------:R-:W-:-:S08]  /*0390*/  DFMA R26, -R12, R24, R34 ;  /* 0x000000180c1a722b */ /* 0x000fd00000000122 */
[----:B------:R-:W-:-:S10]  /*03a0*/  DFMA R2, R2, R26, R24 ;  /* 0x0000001a0202722b */ /* 0x000fd40000000018 */
[----:B------:R-:W-:-:S05]  /*03b0*/  FFMA R0, RZ, R13, R3 ;  /* 0x0000000dff007223 */ /* 0x000fca0000000003 */
[----:B------:R-:W-:-:S13]  /*03c0*/  FSETP.GT.AND P0, PT, |R0|, 1.469367938527859385e-39, PT ;  /* 0x001000000000780b */ /* 0x000fda0003f04200 */
[----:B------:R-:W-:Y:S05]  /*03d0*/  @P0 BRA P1, `(.L_x_1) ;  /* 0x0000000000180947 */ /* 0x000fea0000800000 */
[----:B------:R-:W-:Y:S01]  /*03e0*/  IMAD.MOV.U32 R32, RZ, RZ, R12 ;  /* 0x000000ffff207224 */ /* 0x000fe200078e000c */
[----:B------:R-:W-:Y:S01]  /*03f0*/  MOV R122, 0x420 ;  /* 0x00000420007a7802 */ /* 0x000fe20000000f00 */
[----:B------:R-:W-:-:S07]  /*0400*/  IMAD.MOV.U32 R33, RZ, RZ, R13 ;  /* 0x000000ffff217224 */ /* 0x000fce00078e000d */
[----:B------:R-:W-:Y:S05]  /*0410*/  CALL.REL.NOINC `($__internal_0_$__cuda_sm20_div_rn_f64_full) ;  /* 0x0000009800f47944 */ /* 0x000fea0003c00000 */
[----:B------:R-:W-:Y:S01]  /*0420*/  IMAD.MOV.U32 R2, RZ, RZ, R30 ;  /* 0x000000ffff027224 */ /* 0x000fe200078e001e */
[----:B------:R-:W-:-:S07]  /*0430*/  MOV R3, R31 ;  /* 0x0000001f00037202 */ /* 0x000fce0000000f00 */
.L_x_1:
[----:B------:R-:W-:Y:S05]  /*0440*/  BSYNC.RECONVERGENT B1 ;  /* 0x0000000000017941 */ /* 0x000fea0003800200 */
.L_x_0:
[----:B------:R-:W-:-:S05]  /*0450*/  IMAD.WIDE.U32 R26, R17, 0x10, R20 ;  /* 0x00000010111a7825 */ /* 0x000fca00078e0014 */
[----:B------:R-:W2:Y:S04]  /*0460*/  LDG.E.64 R34, desc[UR4][R26.64+0x8] ;  /* 0x000008041a227981 */ /* 0x000ea8000c1e1b00 */
[----:B------:R-:W3:Y:S01]  /*0470*/  LDG.E.64 R36, desc[UR4][R26.64] ;  /* 0x000000041a247981 */ /* 0x000ee2000c1e1b00 */
[----:B------:R-:W-:Y:S01]  /*0480*/  DMUL R30, R2, R2 ;  /* 0x00000002021e7228 */ /* 0x000fe20000000000 */
[----:B------:R-:W-:Y:S01]  /*0490*/  IMAD.MOV.U32 R24, RZ, RZ, -0x2449a4b7 ;  /* 0xdbb65b49ff187424 */ /* 0x000fe200078e00ff */
[----:B------:R-:W-:Y:S01]  /*04a0*/  UMOV UR6, 0x2a25ff7e ;  /* 0x2a25ff7e00067882 */ /* 0x000fe20000000000 */
[----:B------:R-:W-:Y:S01]  /*04b0*/  IMAD.MOV.U32 R25, RZ, RZ, 0x3f2d3b63 ;  /* 0x3f2d3b63ff197424 */ /* 0x000fe200078e00ff */
[----:B------:R-:W-:Y:S01]  /*04c0*/  UMOV UR7, 0x3ef53e1d ;  /* 0x3ef53e1d00077882 */ /* 0x000fe20000000000 */
[----:B------:R-:W-:Y:S01]  /*04d0*/  ISETP.GE.AND P1, PT, R11, RZ, PT ;  /* 0x000000ff0b00720c */ /* 0x000fe20003f26270 */
[----:B------:R-:W-:Y:S01]  /*04e0*/  DSETP.NEU.AND P2, PT, R12, RZ, PT ;  /* 0x000000ff0c00722a */ /* 0x000fe20003f4d000 */
[----:B------:R-:W-:Y:S02]  /*04f0*/  BSSY.RECONVERGENT B1, `(.L_x_2) ;  /* 0x0000073000017945 */ /* 0x000fe40003800200 */
[----:B------:R-:W-:Y:S01]  /*0500*/  DFMA R24, R30, -UR6, R24 ;  /* 0x800000061e187c2b */ /* 0x000fe20008000018 */
[----:B------:R-:W-:Y:S01]  /*0510*/  UMOV UR6, 0x8dde082e ;  /* 0x8dde082e00067882 */ /* 0x000fe20000000000 */
[----:B------:R-:W-:Y:S01]  /*0520*/  UMOV UR7, 0x3f531278 ;  /* 0x3f53127800077882 */ /* 0x000fe20000000000 */
[----:B------:R-:W-:-:S05]  /*0530*/  @P4 PLOP3.LUT P0, PT, P1, PT, PT, 0x80, 0x8 ;  /* 0x000000000008481c */ /* 0x000fca0000f0f070 */
[----:B------:R-:W-:Y:S01]  /*0540*/  DFMA R24, R30, R24, -UR6 ;  /* 0x800000061e187e2b */ /* 0x000fe20008000018 */
[----:B------:R-:W-:Y:S01]  /*0550*/  UMOV UR6, 0xc8249315 ;  /* 0xc824931500067882 */ /* 0x000fe20000000000 */
[----:B------:R-:W-:Y:S01]  /*0560*/  UMOV UR7, 0x3f6f9690 ;  /* 0x3f6f969000077882 */ /* 0x000fe20000000000 */
[----:B------:R-:W-:-:S05]  /*0570*/  @P2 IMAD.MOV.U32 R29, RZ, RZ, 0x7f3321d2 ;  /* 0x7f3321d2ff1d2424 */ /* 0x000fca00078e00ff */
[----:B------:R-:W-:Y:S01]  /*0580*/  DFMA R24, R30, R24, UR6 ;  /* 0x000000061e187e2b */ /* 0x000fe20008000018 */
[----:B------:R-:W-:Y:S01]  /*0590*/  UMOV UR6, 0xabc7cf0d ;  /* 0xabc7cf0d00067882 */ /* 0x000fe20000000000 */
[----:B------:R-:W-:-:S06]  /*05a0*/  UMOV UR7, 0x3f82cf5a ;  /* 0x3f82cf5a00077882 */ /* 0x000fcc0000000000 */
[----:B------:R-:W-:Y:S01]  /*05b0*/  DFMA R24, R30, R24, -UR6 ;  /* 0x800000061e187e2b */ /* 0x000fe20008000018 */
[----:B------:R-:W-:Y:S01]  /*05c0*/  UMOV UR6, 0xb2a3bfde ;  /* 0xb2a3bfde00067882 */ /* 0x000fe20000000000 */
[----:B------:R-:W-:-:S06]  /*05d0*/  UMOV UR7, 0x3f9162b0 ;  /* 0x3f9162b000077882 */ /* 0x000fcc0000000000 */
        /* <DEDUP_REMOVED lines=39> */
[----:B------:R-:W-:-:S08]  /*0850*/  DFMA R32, R30, R32, -UR6 ;  /* 0x800000061e207e2b */ /* 0x000fd00008000020 */
[----:B------:R-:W-:-:S08]  /*0860*/  DMUL R32, R30, R32 ;  /* 0x000000201e207228 */ /* 0x000fd00000000000 */
[----:B------:R-:W-:-:S08]  /*0870*/  DFMA R44, R32, R2, R2 ;  /* 0x00000002202c722b */ /* 0x000fd00000000002 */
[----:B------:R-:W-:Y:S02]  /*0880*/  @P4 DADD R2, -RZ, -R44 ;  /* 0x00000000ff024229 */ /* 0x000fe4000000092c */
[----:B--2---:R-:W-:Y:S01]  /*0890*/  DFMA R24, R6, -0.25, R34 ;  /* 0xbfd000000618782b */ /* 0x004fe20000000022 */
[----:B------:R-:W-:Y:S01]  /*08a0*/  IMAD.MOV.U32 R34, RZ, RZ, 0x1 ;  /* 0x00000001ff227424 */ /* 0x000fe200078e00ff */
[----:B---3--:R-:W-:-:S06]  /*08b0*/  DFMA R26, R4, -0.25, R36 ;  /* 0xbfd00000041a782b */ /* 0x008fcc0000000024 */
[----:B------:R-:W-:Y:S02]  /*08c0*/  DADD R40, -RZ, |R24| ;  /* 0x00000000ff287229 */ /* 0x000fe40000000518 */
[--C-:B------:R-:W-:Y:S02]  /*08d0*/  DADD R42, -RZ, |R26|.reuse ;  /* 0x00000000ff2a7229 */ /* 0x100fe4000000051a */
[----:B------:R-:W-:-:S08]  /*08e0*/  DSETP.GT.AND P5, PT, |R24|, |R26|, PT ;  /* 0x4000001a1800722a */ /* 0x000fd00003fa4200 */
[----:B------:R-:W-:Y:S02]  /*08f0*/  FSEL R37, R41, R43, P5 ;  /* 0x0000002b29257208 */ /* 0x000fe40002800000 */
[----:B------:R-:W-:Y:S02]  /*0900*/  FSEL R36, R40, R42, P5 ;  /* 0x0000002a28247208 */ /* 0x000fe40002800000 */
[----:B------:R-:W0:Y:S01]  /*0910*/  MUFU.RCP64H R35, R37 ;  /* 0x0000002500237308 */ /* 0x000e220000001800 */
[----:B------:R-:W-:Y:S01]  /*0920*/  FSEL R40, R42, R40, P5 ;  /* 0x000000282a287208 */ /* 0x000fe20002800000 */
[----:B------:R-:W-:Y:S01]  /*0930*/  @P4 IMAD.MOV.U32 R42, RZ, RZ, 0x54442d18 ;  /* 0x54442d18ff2a4424 */ /* 0x000fe200078e00ff */
[----:B------:R-:W-:Y:S01]  /*0940*/  FSEL R41, R43, R41, P5 ;  /* 0x000000292b297208 */ /* 0x000fe20002800000 */
[----:B------:R-:W-:Y:S01]  /*0950*/  @P4 IMAD.MOV.U32 R43, RZ, RZ, 0x3ff921fb ;  /* 0x3ff921fbff2b4424 */ /* 0x000fe200078e00ff */
[----:B0-----:R-:W-:-:S08]  /*0960*/  DFMA R38, -R36, R34, 1 ;  /* 0x3ff000002426742b */ /* 0x001fd00000000122 */
[----:B------:R-:W-:-:S08]  /*0970*/  DFMA R38, R38, R38, R38 ;  /* 0x000000262626722b */ /* 0x000fd00000000026 */
[----:B------:R-:W-:Y:S01]  /*0980*/  DFMA R38, R34, R38, R34 ;  /* 0x000000262226722b */ /* 0x000fe20000000022 */
[----:B------:R-:W-:Y:S02]  /*0990*/  @!P4 IMAD.MOV.U32 R34, RZ, RZ, 0x54442d18 ;  /* 0x54442d18ff22c424 */ /* 0x000fe400078e00ff */
[----:B------:R-:W-:-:S05]  /*09a0*/  @!P4 IMAD.MOV.U32 R35, RZ, RZ, 0x400921fb ;  /* 0x400921fbff23c424 */ /* 0x000fca00078e00ff */
[----:B------:R-:W-:-:S08]  /*09b0*/  DFMA R30, -R36, R38, 1 ;  /* 0x3ff00000241e742b */ /* 0x000fd00000000126 */
[----:B------:R-:W-:Y:S01]  /*09c0*/  DFMA R30, R38, R30, R38 ;  /* 0x0000001e261e722b */ /* 0x000fe20000000026 */
[----:B------:R-:W-:Y:S02]  /*09d0*/  @P4 FSEL R38, R44, R2, !P0 ;  /* 0x000000022c264208 */ /* 0x000fe40004000000 */
[----:B------:R-:W-:Y:S01]  /*09e0*/  @P4 FSEL R39, R45, R3, !P0 ;  /* 0x000000032d274208 */ /* 0x000fe20004000000 */
[----:B------:R-:W-:Y:S01]  /*09f0*/  @!P4 DADD R2, -R44, R34 ;  /* 0x000000002c02c229 */ /* 0x000fe20000000122 */
[----:B------:R-:W-:Y:S01]  /*0a00*/  @!P4 PLOP3.LUT P0, PT, P1, PT, PT, 0x80, 0x8 ;  /* 0x000000000008c81c */ /* 0x000fe20000f0f070 */
[----:B------:R-:W-:Y:S02]  /*0a10*/  @P2 DSETP.NEU.AND P1, PT, |R10|, |R8|, PT ;  /* 0x400000080a00222a */ /* 0x000fe40003f2d200 */
[----:B------:R-:W-:Y:S01]  /*0a20*/  DMUL R32, R30, R40 ;  /* 0x000000281e207228 */ /* 0x000fe20000000000 */
[----:B------:R-:W-:Y:S01]  /*0a30*/  @P2 FSEL R29, R29, 3.37028055040000000000e+12, !P0 ;  /* 0x54442d181d1d2808 */ /* 0x000fe20004000000 */
[----:B------:R-:W-:-:S06]  /*0a40*/  @P4 DADD R12, R38, R42 ;  /* 0x00000000260c4229 */ /* 0x000fcc000000002a */
[----:B------:R-:W-:Y:S01]  /*0a50*/  DFMA R34, -R36, R32, R40 ;  /* 0x000000202422722b */ /* 0x000fe20000000128 */
[----:B------:R-:W-:Y:S02]  /*0a60*/  @!P4 FSEL R12, R2, R44, !P0 ;  /* 0x0000002c020cc208 */ /* 0x000fe40004000000 */
[----:B------:R-:W-:Y:S02]  /*0a70*/  @!P4 FSEL R13, R3, R45, !P0 ;  /* 0x0000002d030dc208 */ /* 0x000fe40004000000 */
[----:B------:R-:W-:-:S03]  /*0a80*/  @P2 FSEL R0, R29, R12, !P1 ;  /* 0x0000000c1d002208 */ /* 0x000fc60004800000 */
[----:B------:R-:W-:Y:S01]  /*0a90*/  DFMA R2, R30, R34, R32 ;  /* 0x000000221e02722b */ /* 0x000fe20000000020 */
[----:B------:R-:W-:Y:S01]  /*0aa0*/  @P2 IMAD.MOV.U32 R35, RZ, RZ, 0x4002d97c ;  /* 0x4002d97cff232424 */ /* 0x000fe200078e00ff */
[----:B------:R-:W-:Y:S01]  /*0ab0*/  @!P2 FSEL R30, RZ, 3.37028055040000000000e+12, P0 ;  /* 0x54442d18ff1ea808 */ /* 0x000fe20000000000 */
[----:B------:R-:W-:Y:S01]  /*0ac0*/  DADD R32, |R8|, |R10| ;  /* 0x0000000008207229 */ /* 0x000fe2000000060a */
[----:B------:R-:W-:Y:S02]  /*0ad0*/  @!P2 FSEL R31, RZ, 2.1426990032196044922, P0 ;  /* 0x400921fbff1fa808 */ /* 0x000fe40000000000 */
[----:B------:R-:W-:Y:S02]  /*0ae0*/  @P2 FSEL R35, R35, 1.8213495016098022461, !P0 ;  /* 0x3fe921fb23232808 */ /* 0x000fe40004000000 */
[----:B------:R-:W-:Y:S02]  /*0af0*/  @P2 MOV R30, R0 ;  /* 0x00000000001e2202 */ /* 0x000fe40000000f00 */
[----:B------:R-:W-:Y:S01]  /*0b00*/  FFMA R14, RZ, R37, R3 ;  /* 0x00000025ff0e7223 */ /* 0x000fe20000000003 */
[----:B------:R-:W-:Y:S01]  /*0b10*/  @P2 FSEL R13, R35, R13, !P1 ;  /* 0x0000000d230d2208 */ /* 0x000fe20004800000 */
[----:B------:R-:W-:-:S03]  /*0b20*/  DSETP.NAN.AND P0, PT, R32, R32, PT ;  /* 0x000000202000722a */ /* 0x000fc60003f08000 */
[----:B------:R-:W-:Y:S01]  /*0b30*/  FSETP.GT.AND P1, PT, |R14|, 1.469367938527859385e-39, PT ;  /* 0x001000000e00780b */ /* 0x000fe20003f24200 */
[----:B------:R-:W-:Y:S01]  /*0b40*/  @P2 IMAD.MOV.U32 R31, RZ, RZ, R13 ;  /* 0x000000ffff1f2224 */ /* 0x000fe200078e000d */
[----:B------:R-:W-:Y:S02]  /*0b50*/  FSETP.GEU.AND P2, PT, |R41|, 6.5827683646048100446e-37, PT ;  /* 0x036000002900780b */ /* 0x000fe40003f4e200 */
[----:B------:R-:W-:Y:S02]  /*0b60*/  FSEL R12, R32, R30, P0 ;  /* 0x0000001e200c7208 */ /* 0x000fe40000000000 */
[----:B------:R-:W-:-:S04]  /*0b70*/  LOP3.LUT R13, R31, 0x80000000, R9, 0xb8, !PT ;  /* 0x800000001f0d7812 */ /* 0x000fc800078eb809 */
[----:B------:R-:W-:-:S05]  /*0b80*/  FSEL R13, R33, R13, P0 ;  /* 0x0000000d210d7208 */ /* 0x000fca0000000000 */
[----:B------:R-:W-:Y:S05]  /*0b90*/  @P1 BRA P2, `(.L_x_3) ;  /* 0x0000000000201947 */ /* 0x000fea0001000000 */
[----:B------:R-:W-:Y:S01]  /*0ba0*/  IMAD.MOV.U32 R34, RZ, RZ, R40 ;  /* 0x000000ffff227224 */ /* 0x000fe200078e0028 */
[----:B------:R-:W-:Y:S01]  /*0bb0*/  MOV R122, 0xc00 ;  /* 0x00000c00007a7802 */ /* 0x000fe20000000f00 */
[----:B------:R-:W-:Y:S02]  /*0bc0*/  IMAD.MOV.U32 R35, RZ, RZ, R41 ;  /* 0x000000ffff237224 */ /* 0x000fe400078e0029 */
[----:B------:R-:W-:Y:S02]  /*0bd0*/  IMAD.MOV.U32 R32, RZ, RZ, R36 ;  /* 0x000000ffff207224 */ /* 0x000fe400078e0024 */
[----:B------:R-:W-:-:S07]  /*0be0*/  IMAD.MOV.U32 R33, RZ, RZ, R37 ;  /* 0x000000ffff217224 */ /* 0x000fce00078e0025 */
[----:B------:R-:W-:Y:S05]  /*0bf0*/  CALL.REL.NOINC `($__internal_0_$__cuda_sm20_div_rn_f64_full) ;  /* 0x0000009000fc7944 */ /* 0x000fea0003c00000 */
[----:B------:R-:W-:Y:S02]  /*0c00*/  IMAD.MOV.U32 R2, RZ, RZ, R30 ;  /* 0x000000ffff027224 */ /* 0x000fe400078e001e */
[----:B------:R-:W-:-:S07]  /*0c10*/  IMAD.MOV.U32 R3, RZ, RZ, R31 ;  /* 0x000000ffff037224 */ /* 0x000fce00078e001f */
.L_x_3:
[----:B------:R-:W-:Y:S05]  /*0c20*/  BSYNC.RECONVERGENT B1 ;  /* 0x0000000000017941 */ /* 0x000fea0003800200 */
.L_x_2:
[----:B------:R-:W-:Y:S01]  /*0c30*/  DMUL R30, R2, R2 ;  /* 0x00000002021e7228 */ /* 0x000fe20000000000 */
[----:B------:R-:W-:Y:S01]  /*0c40*/  IMAD.MOV.U32 R32, RZ, RZ, -0x2449a4b7 ;  /* 0xdbb65b49ff207424 */ /* 0x000fe200078e00ff */
[----:B------:R-:W-:Y:S01]  /*0c50*/  UMOV UR6, 0x2a25ff7e ;  /* 0x2a25ff7e00067882 */ /* 0x000fe20000000000 */
[----:B------:R-:W-:Y:S01]  /*0c60*/  IMAD.MOV.U32 R33, RZ, RZ, 0x3f2d3b63 ;  /* 0x3f2d3b63ff217424 */ /* 0x000fe200078e00ff */
[----:B------:R-:W-:Y:S01]  /*0c70*/  UMOV UR7, 0x3ef53e1d ;  /* 0x3ef53e1d00077882 */ /* 0x000fe20000000000 */
[----:B------:R-:W-:Y:S01]  /*0c80*/  ISETP.GE.AND P1, PT, R27, RZ, PT ;  /* 0x000000ff1b00720c */ /* 0x000fe20003f26270 */
[----:B------:R-:W-:Y:S01]  /*0c90*/  DSETP.NEU.AND P2, PT, R36, RZ, PT ;  /* 0x000000ff2400722a */ /* 0x000fe20003f4d000 */
[----:B------:R-:W-:Y:S02]  /*0ca0*/  @P5 IMAD.MOV.U32 R34, RZ, RZ, 0x54442d18 ;  /* 0x54442d18ff225424 */ /* 0x000fe400078e00ff */
[----:B------:R-:W-:Y:S01]  /*0cb0*/  DFMA R32, R30, -UR6, R32 ;  /* 0x800000061e207c2b */ /* 0x000fe20008000020 */
[----:B------:R-:W-:Y:S01]  /*0cc0*/  UMOV UR6, 0x8dde082e ;  /* 0x8dde082e00067882 */ /* 0x000fe20000000000 */
[----:B------:R-:W-:Y:S01]  /*0cd0*/  UMOV UR7, 0x3f531278 ;  /* 0x3f53127800077882 */ /* 0x000fe20000000000 */
[----:B------:R-:W-:Y:S01]  /*0ce0*/  @P5 PLOP3.LUT P0, PT, P1, PT, PT, 0x80, 0x8 ;  /* 0x000000000008581c */ /* 0x000fe20000f0f070 */
[----:B------:R-:W-:-:S04]  /*0cf0*/  @P5 IMAD.MOV.U32 R35, RZ, RZ, 0x3ff921fb ;  /* 0x3ff921fbff235424 */ /* 0x000fc800078e00ff */
        /* <DEDUP_REMOVED lines=52> */
[----:B------:R-:W-:Y:S01]  /*1040*/  DMUL R32, R30, R32 ;  /* 0x000000201e207228 */ /* 0x000fe20000000000 */
[----:B------:R-:W-:Y:S01]  /*1050*/  @!P5 MOV R30, 0x54442d18 ;  /* 0x54442d18001ed802 */ /* 0x000fe20000000f00 */
[----:B------:R-:W-:-:S06]  /*1060*/  @!P5 IMAD.MOV.U32 R31, RZ, RZ, 0x400921fb ;  /* 0x400921fbff1fd424 */ /* 0x000fcc00078e00ff */
[----:B------:R-:W-:-:S08]  /*1070*/  DFMA R32, R32, R2, R2 ;  /* 0x000000022020722b */ /* 0x000fd00000000002 */
[----:B------:R-:W-:Y:S02]  /*1080*/  @P5 DADD R2, -RZ, -R32 ;  /* 0x00000000ff025229 */ /* 0x000fe40000000920 */
[----:B------:R-:W-:-:S08]  /*1090*/  @!P5 DADD R30, -R32, R30 ;  /* 0x00000000201ed229 */ /* 0x000fd0000000011e */
[----:B------:R-:W-:Y:S02]  /*10a0*/  @P5 FSEL R2, R32, R2, !P0 ;  /* 0x0000000220025208 */ /* 0x000fe40004000000 */
[----:B------:R-:W-:Y:S02]  /*10b0*/  @P5 FSEL R3, R33, R3, !P0 ;  /* 0x0000000321035208 */ /* 0x000fe40004000000 */
[----:B------:R-:W-:Y:S01]  /*10c0*/  @!P5 PLOP3.LUT P0, PT, P1, PT, PT, 0x80, 0x8 ;  /* 0x000000000008d81c */ /* 0x000fe20000f0f070 */
[----:B------:R-:W-:-:S03]  /*10d0*/  @P2 DSETP.NEU.AND P1, PT, |R26|, |R24|, PT ;  /* 0x400000181a00222a */ /* 0x000fc60003f2d200 */
[----:B------:R-:W-:Y:S01]  /*10e0*/  @P5 DADD R2, R2, R34 ;  /* 0x0000000002025229 */ /* 0x000fe20000000022 */
[----:B------:R-:W-:Y:S01]  /*10f0*/  @P2 FSEL R29, R29, 3.37028055040000000000e+12, !P0 ;  /* 0x54442d181d1d2808 */ /* 0x000fe20004000000 */
[----:B------:R-:W-:-:S04]  /*1100*/  @P2 IMAD.MOV.U32 R35, RZ, RZ, 0x4002d97c ;  /* 0x4002d97cff232424 */ /* 0x000fc800078e00ff */
[----:B------:R-:W-:Y:S02]  /*1110*/  @!P5 FSEL R3, R31, R33, !P0 ;  /* 0x000000211f03d208 */ /* 0x000fe40004000000 */
[----:B------:R-:W-:Y:S02]  /*1120*/  @P2 FSEL R35, R35, 1.8213495016098022461, !P0 ;  /* 0x3fe921fb23232808 */ /* 0x000fe40004000000 */
[----:B------:R-:W-:Y:S01]  /*1130*/  @!P5 FSEL R2, R30, R32, !P0 ;  /* 0x000000201e02d208 */ /* 0x000fe20004000000 */
[----:B------:R-:W-:Y:S01]  /*1140*/  DADD R32, |R24|, |R26| ;  /* 0x0000000018207229 */ /* 0x000fe2000000061a */
[----:B------:R-:W-:Y:S02]  /*1150*/  @P2 FSEL R3, R35, R3, !P1 ;  /* 0x0000000323032208 */ /* 0x000fe40004800000 */
[----:B------:R-:W-:Y:S02]  /*1160*/  @!P2 FSEL R31, RZ, 2.1426990032196044922, P0 ;  /* 0x400921fbff1fa808 */ /* 0x000fe40000000000 */
[----:B------:R-:W-:Y:S01]  /*1170*/  @P2 FSEL R0, R29, R2, !P1 ;  /* 0x000000021d002208 */ /* 0x000fe20004800000 */
[----:B------:R-:W-:Y:S01]  /*1180*/  @P2 IMAD.MOV.U32 R31, RZ, RZ, R3 ;  /* 0x000000ffff1f2224 */ /* 0x000fe200078e0003 */
[----:B------:R-:W-:Y:S01]  /*1190*/  @!P2 FSEL R30, RZ, 3.37028055040000000000e+12, P0 ;  /* 0x54442d18ff1ea808 */ /* 0x000fe20000000000 */
[----:B------:R-:W-:-:S02]  /*11a0*/  DSETP.NAN.AND P0, PT, R32, R32, PT ;  /* 0x000000202000722a */ /* 0x000fc40003f08000 */
[----:B------:R-:W-:Y:S01]  /*11b0*/  @P2 IMAD.MOV.U32 R30, RZ, RZ, R0 ;  /* 0x000000ffff1e2224 */ /* 0x000fe200078e0000 */
[----:B------:R-:W-:-:S04]  /*11c0*/  LOP3.LUT R3, R31, 0x80000000, R25, 0xb8, !PT ;  /* 0x800000001f037812 */ /* 0x000fc800078eb819 */
[----:B------:R-:W-:Y:S02]  /*11d0*/  FSEL R30, R32, R30, P0 ;  /* 0x0000001e201e7208 */ /* 0x000fe40000000000 */
[----:B------:R-:W-:-:S06]  /*11e0*/  FSEL R31, R33, R3, P0 ;  /* 0x00000003211f7208 */ /* 0x000fcc0000000000 */
[----:B------:R-:W-:-:S08]  /*11f0*/  DADD R2, R12, -R30 ;  /* 0x000000000c027229 */ /* 0x000fd0000000081e */
[----:B------:R-:W-:-:S14]  /*1200*/  DSETP.GEU.AND P1, PT, |R2|, UR6, PT ;  /* 0x0000000602007e2a */ /* 0x000fdc000bf2e200 */
[----:B------:R-:W-:Y:S02]  /*1210*/  @!P1 DMUL R8, R8, R8 ;  /* 0x0000000808089228 */ /* 0x000fe40000000000 */
[----:B------:R-:W-:-:S06]  /*1220*/  @!P1 DMUL R24, R24, R24 ;  /* 0x0000001818189228 */ /* 0x000fcc0000000000 */
[----:B------:R-:W-:Y:S02]  /*1230*/  @!P1 DFMA R8, R10, R10, R8 ;  /* 0x0000000a0a08922b */ /* 0x000fe40000000008 */
[----:B------:R-:W-:-:S08]  /*1240*/  @!P1 DFMA R24, R26, R26, R24 ;  /* 0x0000001a1a18922b */ /* 0x000fd00000000018 */
[----:B------:R-:W-:Y:S02]  /*1250*/  @!P1 DSETP.LT.AND P0, PT, R8, R24, PT ;  /* 0x000000180800922a */ /* 0x000fe40003f01000 */
[----:B------:R-:W-:-:S06]  /*1260*/  @P1 DSETP.LT.AND P0, PT, R12, R30, PT ;  /* 0x0000001e0c00122a */ /* 0x000fcc0003f01000 */
[----:B------:R-:W-:Y:S01]  /*1270*/  SEL R17, R19, R17, P0 ;  /* 0x0000001113117207 */ /* 0x000fe20000000000 */
[----:B------:R-:W-:Y:S07]  /*1280*/  @P6 BRA `(.L_x_4) ;  /* 0xffffffec00e06947 */ /* 0x000fee000383ffff */
[----:B------:R-:W-:-:S04]  /*1290*/  IMAD.WIDE.U32 R12, R15, 0x10, R20 ;  /* 0x000000100f0c7825 */ /* 0x000fc800078e0014 */
[----:B------:R-:W-:Y:S01]  /*12a0*/  IMAD.WIDE R2, R17, 0x10, R20 ;  /* 0x0000001011027825 */ /* 0x000fe200078e0214 */
[----:B------:R-:W2:Y:S04]  /*12b0*/  LDG.E.64 R18, desc[UR4][R12.64+0x8] ;  /* 0x000008040c127981 */ /* 0x000ea8000c1e1b00 */
[----:B------:R-:W3:Y:S04]  /*12c0*/  LDG.E.64 R16, desc[UR4][R12.64] ;  /* 0x000000040c107981 */ /* 0x000ee8000c1e1b00 */
[----:B------:R-:W4:Y:S04]  /*12d0*/  LDG.E.64 R8, desc[UR4][R2.64] ;  /* 0x0000000402087981 */ /* 0x000f28000c1e1b00 */
[----:B------:R-:W5:Y:S01]  /*12e0*/  LDG.E.64 R10, desc[UR4][R2.64+0x8] ;  /* 0x00000804020a7981 */ /* 0x000f62000c1e1b00 */
[----:B------:R-:W-:-:S05]  /*12f0*/  VIADD R15, R15, 0x1 ;  /* 0x000000010f0f7836 */ /* 0x000fca0000000000 */
[----:B------:R-:W-:Y:S01]  /*1300*/  ISETP.NE.AND P0, PT, R15, 0x3, PT ;  /* 0x000000030f00780c */ /* 0x000fe20003f05270 */
[----:B--2---:R0:W-:Y:S04]  /*1310*/  STG.E.64 desc[UR4][R2.64+0x8], R18 ;  /* 0x0000081202007986 */ /* 0x0041e8000c101b04 */
[----:B---3--:R0:W-:Y:S04]  /*1320*/  STG.E.64 desc[UR4][R2.64], R16 ;  /* 0x0000001002007986 */ /* 0x0081e8000c101b04 */
[----:B----4-:R0:W-:Y:S04]  /*1330*/  STG.E.64 desc[UR4][R12.64], R8 ;  /* 0x000000080c007986 */ /* 0x0101e8000c101b04 */
[----:B-----5:R0:W-:Y:S01]  /*1340*/  STG.E.64 desc[UR4][R12.64+0x8], R10 ;  /* 0x0000080a0c007986 */ /* 0x0201e2000c101b04 */
[----:B------:R-:W-:Y:S05]  /*1350*/  @P0 BRA `(.L_x_5) ;  /* 0xffffffec00a40947 */ /* 0x000fea000383ffff */
[----:B------:R-:W2:Y:S04]  /*1360*/  LDG.E.64 R4, desc[UR4][R22.64+0x8] ;  /* 0x0000080416047981 */ /* 0x000ea8000c1e1b00 */
[----:B0-----:R-:W3:Y:S04]  /*1370*/  LDG.E.64 R2, desc[UR4][R22.64] ;  /* 0x0000000416027981 */ /* 0x001ee8000c1e1b00 */
[----:B------:R-:W4:Y:S04]  /*1380*/  LDG.E.64 R8, desc[UR4][R22.64+0x18] ;  /* 0x0000180416087981 */ /* 0x000f28000c1e1b00 */
[----:B------:R-:W5:Y:S04]  /*1390*/  LDG.E.64 R6, desc[UR4][R22.64+0x10] ;  /* 0x0000100416067981 */ /* 0x000f68000c1e1b00 */
[----:B------:R-:W5:Y:S04]  /*13a0*/  LDG.E.64 R12, desc[UR4][R22.64+0x28] ;  /* 0x00002804160c7981 */ /* 0x000f68000c1e1b00 */
[----:B------:R-:W5:Y:S04]  /*13b0*/  LDG.E.64 R10, desc[UR4][R22.64+0x20] ;  /* 0x00002004160a7981 */ /* 0x000f68000c1e1b00 */
[----:B------:R-:W5:Y:S04]  /*13c0*/  LDG.E.64 R16, desc[UR4][R22.64+0x38] ;  /* 0x0000380416107981 */ /* 0x000f68000c1e1b00 */
[----:B------:R-:W5:Y:S01]  /*13d0*/  LDG.E.64 R14, desc[UR4][R22.64+0x30] ;  /* 0x00003004160e7981 */ /* 0x000f62000c1e1b00 */
[----:B--2---:R-:W-:-:S02]  /*13e0*/  DADD R4, RZ, R4 ;  /* 0x00000000ff047229 */ /* 0x004fc40000000004 */
[----:B---3--:R-:W-:-:S06]  /*13f0*/  DADD R2, RZ, R2 ;  /* 0x00000000ff027229 */ /* 0x008fcc0000000002 */
[----:B----4-:R-:W-:Y:S02]  /*1400*/  DADD R4, R4, R8 ;  /* 0x0000000004047229 */ /* 0x010fe40000000008 */
[----:B-----5:R-:W-:-:S06]  /*1410*/  DADD R2, R2, R6 ;  /* 0x0000000002027229 */ /* 0x020fcc0000000006 */
[----:B------:R-:W-:Y:S02]  /*1420*/  DADD R6, R4, R12 ;  /* 0x0000000004067229 */ /* 0x000fe4000000000c */
[----:B------:R-:W-:-:S06]  /*1430*/  DADD R2, R2, R10 ;  /* 0x0000000002027229 */ /* 0x000fcc000000000a */
[----:B------:R-:W-:Y:S02]  /*1440*/  DADD R6, R6, R16 ;  /* 0x0000000006067229 */ /* 0x000fe40000000010 */
[----:B------:R-:W-:Y:S01]  /*1450*/  DADD R4, R2, R14 ;  /* 0x0000000002047229 */ /* 0x000fe2000000000e */
[----:B------:R-:W-:-:S10]  /*1460*/  IMAD.MOV.U32 R15, RZ, RZ, RZ ;  /* 0x000000ffff0f7224 */ /* 0x000fd400078e00ff */
.L_x_11:
[----:B0-----:R-:W-:Y:S01]  /*1470*/  MOV R19, R15 ;  /* 0x0000000f00137202 */ /* 0x001fe20000000f00 */
[----:B------:R-:W-:-:S07]  /*1480*/  IMAD.MOV.U32 R17, RZ, RZ, R15 ;  /* 0x000000ffff117224 */ /* 0x000fce00078e000f */
.L_x_10:
        /* <DEDUP_REMOVED lines=33> */
[----:B------:R-:W-:Y:S02]  /*16a0*/  IMAD.MOV.U32 R2, RZ, RZ, R30 ;  /* 0x000000ffff027224 */ /* 0x000fe400078e001e */
[----:B------:R-:W-:-:S07]  /*16b0*/  IMAD.MOV.U32 R3, RZ, RZ, R31 ;  /* 0x000000ffff037224 */ /* 0x000fce00078e001f */
.L_x_7:
[----:B------:R-:W-:Y:S05]  /*16c0*/  BSYNC.RECONVERGENT B1 ;  /* 0x0000000000017941 */ /* 0x000fea0003800200 */
.L_x_6:
        /* <DEDUP_REMOVED lines=69> */
[----:B------:R-:W-:Y:S01]  /*1b20*/  HFMA2 R34, -RZ, RZ, 0, 5.9604644775390625e-08 ;  /* 0x00000001ff227431 */ /* 0x000fe200000001ff */
        /* <DEDUP_REMOVED lines=33> */
[----:B------:R-:W-:Y:S01]  /*1d40*/  @P2 IMAD.MOV.U32 R30, RZ, RZ, R0 ;  /* 0x000000ffff1e2224 */ /* 0x000fe200078e0000 */
[----:B------:R-:W-:Y:S01]  /*1d50*/  @!P2 FSEL R31, RZ, 2.1426990032196044922, P0 ;  /* 0x400921fbff1fa808 */ /* 0x000fe20000000000 */
[----:B------:R-:W-:Y:S01]  /*1d60*/  DADD R32, |R8|, |R10| ;  /* 0x0000000008207229 */ /* 0x000fe2000000060a */
[----:B------:R-:W-:-:S04]  /*1d70*/  @P2 FSEL R35, R35, 1.8213495016098022461, !P0 ;  /* 0x3fe921fb23232808 */ /* 0x000fc80004000000 */
[----:B------:R-:W-:Y:S01]  /*1d80*/  FFMA R14, RZ, R37, R3 ;  /* 0x00000025ff0e7223 */ /* 0x000fe20000000003 */
[----:B------:R-:W-:Y:S02]  /*1d90*/  @P2 FSEL R13, R35, R13, !P1 ;  /* 0x0000000d230d2208 */ /* 0x000fe40004800000 */
[----:B------:R-:W-:Y:S02]  /*1da0*/  DSETP.NAN.AND P0, PT, R32, R32, PT ;  /* 0x000000202000722a */ /* 0x000fe40003f08000 */
        /* <DEDUP_REMOVED lines=8> */
[----:B------:R-:W-:Y:S01]  /*1e30*/  MOV R35, R41 ;  /* 0x0000002900237202 */ /* 0x000fe20000000f00 */
[----:B------:R-:W-:Y:S01]  /*1e40*/  IMAD.MOV.U32 R32, RZ, RZ, R36 ;  /* 0x000000ffff207224 */ /* 0x000fe200078e0024 */
[----:B------:R-:W-:Y:S01]  /*1e50*/  MOV R122, 0x1e80 ;  /* 0x00001e80007a7802 */ /* 0x000fe20000000f00 */
[----:B------:R-:W-:-:S07]  /*1e60*/  IMAD.MOV.U32 R33, RZ, RZ, R37 ;  /* 0x000000ffff217224 */ /* 0x000fce00078e0025 */
[----:B------:R-:W-:Y:S05]  /*1e70*/  CALL.REL.NOINC `($__internal_0_$__cuda_sm20_div_rn_f64_full) ;  /* 0x00000080005c7944 */ /* 0x000fea0003c00000 */
[----:B------:R-:W-:Y:S02]  /*1e80*/  IMAD.MOV.U32 R2, RZ, RZ, R30 ;  /* 0x000000ffff027224 */ /* 0x000fe400078e001e */
[----:B------:R-:W-:-:S07]  /*1e90*/  IMAD.MOV.U32 R3, RZ, RZ, R31 ;  /* 0x000000ffff037224 */ /* 0x000fce00078e001f */
.L_x_9:
[----:B------:R-:W-:Y:S05]  /*1ea0*/  BSYNC.RECONVERGENT B1 ;  /* 0x0000000000017941 */ /* 0x000fea0003800200 */
.L_x_8:
[----:B------:R-:W-:Y:S01]  /*1eb0*/  DMUL R30, R2, R2 ;  /* 0x00000002021e7228 */ /* 0x000fe20000000000 */
[----:B------:R-:W-:Y:S01]  /*1ec0*/  IMAD.MOV.U32 R32, RZ, RZ, -0x2449a4b7 ;  /* 0xdbb65b49ff207424 */ /* 0x000fe200078e00ff */
[----:B------:R-:W-:Y:S01]  /*1ed0*/  UMOV UR6, 0x2a25ff7e ;  /* 0x2a25ff7e00067882 */ /* 0x000fe20000000000 */
[----:B------:R-:W-:Y:S01]  /*1ee0*/  IMAD.MOV.U32 R33, RZ, RZ, 0x3f2d3b63 ;  /* 0x3f2d3b63ff217424 */ /* 0x000fe200078e00ff */
[----:B------:R-:W-:Y:S01]  /*1ef0*/  UMOV UR7, 0x3ef53e1d ;  /* 0x3ef53e1d00077882 */ /* 0x000fe20000000000 */
[----:B------:R-:W-:Y:S01]  /*1f00*/  ISETP.GE.AND P1, PT, R27, RZ, PT ;  /* 0x000000ff1b00720c */ /* 0x000fe20003f26270 */
[----:B------:R-:W-:Y:S01]  /*1f10*/  DSETP.NEU.AND P2, PT, R36, RZ, PT ;  /* 0x000000ff2400722a */ /* 0x000fe20003f4d000 */
[----:B------:R-:W-:Y:S01]  /*1f20*/  @P5 IMAD.MOV.U32 R34, RZ, RZ, 0x54442d18 ;  /* 0x54442d18ff225424 */ /* 0x000fe200078e00ff */
[----:B------:R-:W-:Y:S01]  /*1f30*/  @P5 MOV R35, 0x3ff921fb ;  /* 0x3ff921fb00235802 */ /* 0x000fe20000000f00 */
        /* <DEDUP_REMOVED lines=57> */
[----:B------:R-:W-:Y:S02]  /*22d0*/  @!P5 IMAD.MOV.U32 R30, RZ, RZ, 0x54442d18 ;  /* 0x54442d18ff1ed424 */ /* 0x000fe400078e00ff */
[----:B------:R-:W-:-:S05]  /*22e0*/  @!P5 IMAD.MOV.U32 R31, RZ, RZ, 0x400921fb ;  /* 0x400921fbff1fd424 */ /* 0x000fca00078e00ff */
        /* <DEDUP_REMOVED lines=48> */
[----:B------:R-:W3:Y:S04]  /*25f0*/  LDG.E.64 R40, desc[UR4][R22.64+0x10] ;  /* 0x0000100416287981 */ /* 0x000ee8000c1e1b00 */
[----:B------:R-:W4:Y:S04]  /*2600*/  LDG.E.64 R44, desc[UR4][R22.64+0x20] ;  /* 0x00002004162c7981 */ /* 0x000f28000c1e1b00 */
[----:B------:R-:W5:Y:S04]  /*2610*/  LDG.E.64 R48, desc[UR4][R22.64+0x30] ;  /* 0x0000300416307981 */ /* 0x000f68000c1e1b00 */
[----:B------:R-:W4:Y:S04]  /*2620*/  LDG.E.64 R38, desc[UR4][R22.64+0x8] ;  /* 0x0000080416267981 */ /* 0x000f28000c1e1b00 */
[----:B------:R-:W4:Y:S04]  /*2630*/  LDG.E.64 R42, desc[UR4][R22.64+0x18] ;  /* 0x00001804162a7981 */ /* 0x000f28000c1e1b00 */
[----:B------:R-:W4:Y:S04]  /*2640*/  LDG.E.64 R46, desc[UR4][R22.64+0x28] ;  /* 0x00002804162e7981 */ /* 0x000f28000c1e1b00 */
[----:B------:R1:W4:Y:S04]  /*2650*/  LDG.E.64 R50, desc[UR4][R22.64+0x38] ;  /* 0x0000380416327981 */ /* 0x000328000c1e1b00 */
[----:B------:R-:W4:Y:S04]  /*2660*/  LDG.E.64 R4, desc[UR4][R20.64] ;  /* 0x0000000414047981 */ /* 0x000f28000c1e1b00 */
[----:B------:R-:W4:Y:S04]  /*2670*/  LDG.E.64 R6, desc[UR4][R20.64+0x8] ;  /* 0x0000080414067981 */ /* 0x000f28000c1e1b00 */
[----:B0-----:R-:W4:Y:S04]  /*2680*/  LDG.E.64 R8, desc[UR4][R20.64+0x10] ;  /* 0x0000100414087981 */ /* 0x001f28000c1e1b00 */
[----:B------:R-:W4:Y:S04]  /*2690*/  LDG.E.64 R10, desc[UR4][R20.64+0x18] ;  /* 0x00001804140a7981 */ /* 0x000f28000c1e1b00 */
[----:B------:R-:W4:Y:S04]  /*26a0*/  LDG.E.64 R12, desc[UR4][R20.64+0x20] ;  /* 0x00002004140c7981 */ /* 0x000f28000c1e1b00 */
[----:B------:R-:W4:Y:S04]  /*26b0*/  LDG.E.64 R14, desc[UR4][R20.64+0x28] ;  /* 0x00002804140e7981 */ /* 0x000f28000c1e1b00 */
[----:B------:R-:W4:Y:S04]  /*26c0*/  LDG.E.64 R16, desc[UR4][R20.64+0x30] ;  /* 0x0000300414107981 */ /* 0x000f28000c1e1b00 */
[----:B------:R0:W4:Y:S01]  /*26d0*/  LDG.E.64 R18, desc[UR4][R20.64+0x38] ;  /* 0x0000380414127981 */ /* 0x000122000c1e1b00 */
[----:B------:R-:W-:-:S02]  /*26e0*/  IMAD.MOV.U32 R26, RZ, RZ, RZ ;  /* 0x000000ffff1a7224 */ /* 0x000fc400078e00ff */
[----:B------:R-:W-:Y:S02]  /*26f0*/  IMAD.MOV.U32 R29, RZ, RZ, R1 ;  /* 0x000000ffff1d7224 */ /* 0x000fe400078e0001 */
[----:B------:R-:W-:Y:S02]  /*2700*/  VIADD R27, R1, 0x40 ;  /* 0x00000040011b7836 */ /* 0x000fe40000000000 */
[--C-:B--2---:R-:W-:Y:S01]  /*2710*/  IMAD.MOV.U32 R0, RZ, RZ, R36.reuse ;  /* 0x000000ffff007224 */ /* 0x104fe200078e0024 */
[----:B-1----:R-:W-:Y:S01]  /*2720*/  MOV R22, R37 ;  /* 0x0000002500167202 */ /* 0x002fe20000000f00 */
[----:B------:R-:W-:Y:S01]  /*2730*/  IMAD.MOV.U32 R2, RZ, RZ, R36 ;  /* 0x000000ffff027224 */ /* 0x000fe200078e0024 */
[C-C-:B---3--:R-:W-:Y:S01]  /*2740*/  DSETP.MAX.AND P0, P2, R36.reuse, R40.reuse, PT ;  /* 0x000000282400722a */ /* 0x148fe20003a0f000 */
[----:B------:R-:W-:Y:S01]  /*2750*/  IMAD.MOV.U32 R3, RZ, RZ, R40 ;  /* 0x000000ffff037224 */ /* 0x000fe200078e0028 */
[----:B------:R-:W-:Y:S01]  /*2760*/  DSETP.MIN.AND P1, P3, R36, R40, PT ;  /* 0x000000282400722a */ /* 0x000fe20003b20000 */
[----:B0-----:R-:W-:-:S02]  /*2770*/  IMAD.MOV.U32 R21, RZ, RZ, R41 ;  /* 0x000000ffff157224 */ /* 0x001fc400078e0029 */
[--C-:B------:R-:W-:Y:S01]  /*2780*/  IMAD.MOV.U32 R23, RZ, RZ, R40.reuse ;  /* 0x000000ffff177224 */ /* 0x100fe200078e0028 */
[----:B------:R-:W-:Y:S01]  /*2790*/  SEL R96, R0, R3, P0 ;  /* 0x0000000300607207 */ /* 0x000fe20000000000 */
[----:B------:R-:W-:Y:S01]  /*27a0*/  IMAD.MOV.U32 R0, RZ, RZ, R37 ;  /* 0x000000ffff007224 */ /* 0x000fe200078e0025 */
[----:B------:R-:W-:Y:S01]  /*27b0*/  FSEL R95, R22, R21, P1 ;  /* 0x00000015165f7208 */ /* 0x000fe20000800000 */
[--C-:B------:R-:W-:Y:S01]  /*27c0*/  IMAD.MOV.U32 R3, RZ, RZ, R41.reuse ;  /* 0x000000ffff037224 */ /* 0x100fe200078e0029 */
[----:B------:R-:W-:Y:S01]  /*27d0*/  SEL R94, R2, R23, P1 ;  /* 0x00000017025e7207 */ /* 0x000fe20000800000 */
[----:B------:R-:W-:Y:S01]  /*27e0*/  IMAD.MOV.U32 R20, RZ, RZ, R41 ;  /* 0x000000ffff147224 */ /* 0x000fe200078e0029 */
[----:B-----5:R-:W-:Y:S01]  /*27f0*/  DADD R64, -R36, R48 ;  /* 0x0000000024407229 */ /* 0x020fe20000000130 */
[----:B----4-:R-:W-:Y:S01]  /*2800*/  IMAD.MOV.U32 R23, RZ, RZ, R45 ;  /* 0x000000ffff177224 */ /* 0x010fe200078e002d */
[----:B------:R-:W-:Y:S01]  /*2810*/  FSEL R97, R0, R3, P0 ;  /* 0x0000000300617208 */ /* 0x000fe20000000000 */
[C-C-:B------:R-:W-:Y:S01]  /*2820*/  DSETP.MAX.AND P0, P1, R40.reuse, R44.reuse, PT ;  /* 0x0000002c2800722a */ /* 0x140fe2000390f000 */
[----:B------:R-:W-:Y:S01]  /*2830*/  @P2 LOP3.LUT R97, R3, 0x80000, RZ, 0xfc, !PT ;  /* 0x0008000003612812 */ /* 0x000fe200078efcff */
[----:B------:R-:W-:Y:S01]  /*2840*/  IMAD.MOV.U32 R0, RZ, RZ, R40 ;  /* 0x000000ffff007224 */ /* 0x000fe200078e0028 */
[----:B------:R-:W-:Y:S01]  /*2850*/  @P3 LOP3.LUT R95, R21, 0x80000, RZ, 0xfc, !PT ;  /* 0x00080000155f3812 */ /* 0x000fe200078efcff */
[----:B------:R-:W-:Y:S01]  /*2860*/  DSETP.MIN.AND P2, P3, R40, R44, PT ;  /* 0x0000002c2800722a */ /* 0x000fe20003b40000 */
[----:B------:R-:W-:Y:S01]  /*2870*/  IMAD.MOV.U32 R3, RZ, RZ, R44 ;  /* 0x000000ffff037224 */ /* 0x000fe200078e002c */
[----:B------:R-:W-:Y:S01]  /*2880*/  MOV R21, R44 ;  /* 0x0000002c00157202 */ /* 0x000fe20000000f00 */
[----:B------:R-:W-:Y:S01]  /*2890*/  IMAD.MOV.U32 R2, RZ, RZ, R40 ;  /* 0x000000ffff027224 */ /* 0x000fe200078e0028 */
[----:B------:R-:W-:-:S02]  /*28a0*/  MOV R25, R51 ;  /* 0x0000003300197202 */ /* 0x000fc40000000f00 */
[----:B------:R-:W-:Y:S01]  /*28b0*/  SEL R92, R0, R3, P0 ;  /* 0x00000003005c7207 */ /* 0x000fe20000000000 */
[----:B------:R-:W-:Y:S01]  /*28c0*/  IMAD.MOV.U32 R0, RZ, RZ, R41 ;  /* 0x000000ffff007224 */ /* 0x000fe200078e0029 */
[----:B------:R-:W-:Y:S01]  /*28d0*/  FSEL R91, R20, R23, P2 ;  /* 0x00000017145b7208 */ /* 0x000fe20001000000 */
[----:B------:R-:W-:Y:S01]  /*28e0*/  IMAD.MOV.U32 R3, RZ, RZ, R45 ;  /* 0x000000ffff037224 */ /* 0x000fe200078e002d */
[----:B------:R-:W-:Y:S01]  /*28f0*/  SEL R90, R2, R21, P2 ;  /* 0x00000015025a7207 */ /* 0x000fe20001000000 */
[----:B------:R-:W-:Y:S01]  /*2900*/  IMAD.MOV.U32 R21, RZ, RZ, R48 ;  /* 0x000000ffff157224 */ /* 0x000fe200078e0030 */
[----:B------:R0:W-:Y:S02]  /*2910*/  STL.128 [R1], R4 ;  /* 0x0000000401007387 */ /* 0x0001e40000100c00 */
[----:B------:R-:W-:Y:S01]  /*2920*/  @P3 LOP3.LUT R91, R23, 0x80000, RZ, 0xfc, !PT ;  /* 0x00080000175b3812 */ /* 0x000fe200078efcff */
[C-C-:B------:R-:W-:Y:S01]  /*2930*/  DSETP.MIN.AND P5, P3, R44.reuse, R48.reuse, PT ;  /* 0x000000302c00722a */ /* 0x140fe20003ba0000 */
[----:B------:R-:W-:Y:S01]  /*2940*/  FSEL R93, R0, R3, P0 ;  /* 0x00000003005d7208 */ /* 0x000fe20000000000 */
[--C-:B------:R-:W-:Y:S01]  /*2950*/  DSETP.MAX.AND P2, P0, R44, R48.reuse, PT ;  /* 0x000000302c00722a */ /* 0x100fe2000384f000 */
[----:B------:R-:W-:Y:S01]  /*2960*/  @P1 LOP3.LUT R93, R3, 0x80000, RZ, 0xfc, !PT ;  /* 0x00080000035d1812 */ /* 0x000fe200078efcff */
[----:B------:R-:W-:Y:S01]  /*2970*/  IMAD.MOV.U32 R0, RZ, RZ, R44 ;  /* 0x000000ffff007224 */ /* 0x000fe200078e002c */
[----:B------:R-:W-:Y:S01]  /*2980*/  DSETP.MAX.AND P4, P1, R36, R48, PT ;  /* 0x000000302400722a */ /* 0x000fe2000398f000 */
[----:B------:R-:W-:Y:S01]  /*2990*/  IMAD.MOV.U32 R3, RZ, RZ, R48 ;  /* 0x000000ffff037224 */ /* 0x000fe200078e0030 */
[----:B------:R0:W-:Y:S01]  /*29a0*/  STL.128 [R1+0x10], R8 ;  /* 0x0000100801007387 */ /* 0x0001e20000100c00 */
[----:B------:R-:W-:-:S02]  /*29b0*/  IMAD.MOV.U32 R2, RZ, RZ, R37 ;  /* 0x000000ffff027224 */ /* 0x000fc400078e0025 */
[----:B------:R-:W-:Y:S01]  /*29c0*/  IMAD.MOV.U32 R20, RZ, RZ, R37 ;  /* 0x000000ffff147224 */ /* 0x000fe200078e0025 */
[CC--:B------:R-:W-:Y:S01]  /*29d0*/  SEL R88, R0.reuse, R3.reuse, P2 ;  /* 0x0000000300587207 */ /* 0x0c0fe20001000000 */
[----:B------:R-:W-:Y:S01]  /*29e0*/  IMAD.MOV.U32 R23, RZ, RZ, R49 ;  /* 0x000000ffff177224 */ /* 0x000fe200078e0031 */
[----:B------:R-:W-:Y:S01]  /*29f0*/  SEL R86, R0, R3, P5 ;  /* 0x0000000300567207 */ /* 0x000fe20002800000 */
[----:B------:R-:W-:Y:S01]  /*2a00*/  IMAD.MOV.U32 R0, RZ, RZ, R45 ;  /* 0x000000ffff007224 */ /* 0x000fe200078e002d */
[----:B------:R0:W-:Y:S01]  /*2a10*/  STL.128 [R1+0x20], R12 ;  /* 0x0000200c01007387 */ /* 0x0001e20000100c00 */
[----:B------:R-:W-:-:S05]  /*2a20*/  IMAD.MOV.U32 R3, RZ, RZ, R49 ;  /* 0x000000ffff037224 */ /* 0x000fca00078e0031 */
[----:B------:R-:W-:Y:S01]  /*2a30*/  FSEL R89, R0, R3, P2 ;  /* 0x0000000300597208 */ /* 0x000fe20001000000 */
[----:B------:R-:W-:Y:S01]  /*2a40*/  DSETP.MIN.AND P6, P2, R36, R48, PT ;  /* 0x000000302400722a */ /* 0x000fe20003ac0000 */
[----:B------:R-:W-:Y:S01]  /*2a50*/  IMAD.MOV.U32 R0, RZ, RZ, R36 ;  /* 0x000000ffff007224 */ /* 0x000fe200078e0024 */
[----:B------:R-:W-:Y:S01]  /*2a60*/  @P0 LOP3.LUT R89, R3, 0x80000, RZ, 0xfc, !PT ;  /* 0x0008000003590812 */ /* 0x000fe200078efcff */
[----:B------:R0:W-:Y:S03]  /*2a70*/  STL.128 [R1+0x30], R16 ;  /* 0x0000301001007387 */ /* 0x0001e60000100c00 */
[CC--:B------:R-:W-:Y:S02]  /*2a80*/  SEL R84, R0.reuse, R21.reuse, P4 ;  /* 0x0000001500547207 */ /* 0x0c0fe40002000000 */
[----:B------:R-:W-:Y:S01]  /*2a90*/  SEL R82, R0, R21, P6 ;  /* 0x0000001500527207 */ /* 0x000fe20003000000 */
[----:B------:R-:W-:Y:S01]  /*2aa0*/  IMAD.MOV.U32 R21, RZ, RZ, R49 ;  /* 0x000000ffff157224 */ /* 0x000fe200078e0031 */
[----:B------:R-:W-:-:S02]  /*2ab0*/  MOV R0, R45 ;  /* 0x0000002d00007202 */ /* 0x000fc40000000f00 */
[----:B------:R-:W-:Y:S01]  /*2ac0*/  FSEL R83, R20, R23, P6 ;  /* 0x0000001714537208 */ /* 0x000fe20003000000 */
[--C-:B------:R-:W-:Y:S01]  /*2ad0*/  IMAD.MOV.U32 R20, RZ, RZ, R39.reuse ;  /* 0x000000ffff147224 */ /* 0x100fe200078e0027 */
[----:B------:R-:W-:Y:S01]  /*2ae0*/  FSEL R87, R0, R3, P5 ;  /* 0x0000000300577208 */ /* 0x000fe20002800000 */
[----:B------:R-:W-:Y:S01]  /*2af0*/  IMAD.MOV.U32 R0, RZ, RZ, R38 ;  /* 0x000000ffff007224 */ /* 0x000fe200078e0026 */
[----:B------:R-:W-:Y:S01]  /*2b00*/  @P3 LOP3.LUT R87, R3, 0x80000, RZ, 0xfc, !PT ;  /* 0x0008000003573812 */ /* 0x000fe200078efcff */
[C-C-:B------:R-:W-:Y:S01]  /*2b10*/  DSETP.MAX.AND P3, P0, R38.reuse, R42.reuse, PT ;  /* 0x0000002a2600722a */ /* 0x140fe2000386f000 */
[----:B------:R-:W-:Y:S01]  /*2b20*/  IMAD.MOV.U32 R3, RZ, RZ, R42 ;  /* 0x000000ffff037224 */ /* 0x000fe200078e002a */
[----:B------:R-:W-:Y:S01]  /*2b30*/  FSEL R85, R2, R21, P4 ;  /* 0x0000001502557208 */ /* 0x000fe20002000000 */
[----:B------:R-:W-:Y:S01]  /*2b40*/  IMAD.MOV.U32 R2, RZ, RZ, R38 ;  /* 0x000000ffff027224 */ /* 0x000fe200078e0026 */
[----:B------:R-:W-:Y:S02]  /*2b50*/  @P1 LOP3.LUT R85, R21, 0x80000, RZ, 0xfc, !PT ;  /* 0x0008000015551812 */ /* 0x000fe400078efcff */
[----:B------:R-:W-:Y:S01]  /*2b60*/  @P2 LOP3.LUT R83, R23, 0x80000, RZ, 0xfc, !PT ;  /* 0x0008000017532812 */ /* 0x000fe200078efcff */
[----:B------:R-:W-:Y:S01]  /*2b70*/  DSETP.MIN.AND P1, P2, R38, R42, PT ;  /* 0x0000002a2600722a */ /* 0x000fe20003a20000 */
[----:B------:R-:W-:Y:S01]  /*2b80*/  SEL R80, R0, R3, P3 ;  /* 0x0000000300507207 */ /* 0x000fe20001800000 */
[----:B------:R-:W-:Y:S01]  /*2b90*/  IMAD.MOV.U32 R0, RZ, RZ, R39 ;  /* 0x000000ffff007224 */ /* 0x000fe200078e0027 */
[----:B------:R-:W-:Y:S01]  /*2ba0*/  MOV R21, R42 ;  /* 0x0000002a00157202 */ /* 0x000fe20000000f00 */
[----:B------:R-:W-:-:S02]  /*2bb0*/  IMAD.MOV.U32 R3, RZ, RZ, R43 ;  /* 0x000000ffff037224 */ /* 0x000fc400078e002b */
[--C-:B------:R-:W-:Y:S01]  /*2bc0*/  IMAD.MOV.U32 R23, RZ, RZ, R43.reuse ;  /* 0x000000ffff177224 */ /* 0x100fe200078e002b */
[----:B------:R-:W-:Y:S01]  /*2bd0*/  SEL R78, R2, R21, P1 ;  /* 0x00000015024e7207 */ /* 0x000fe20000800000 */
[--C-:B------:R-:W-:Y:S01]  /*2be0*/  IMAD.MOV.U32 R2, RZ, RZ, R42.reuse ;  /* 0x000000ffff027224 */ /* 0x100fe200078e002a */
[----:B------:R-:W-:Y:S01]  /*2bf0*/  FSEL R81, R0, R3, P3 ;  /* 0x0000000300517208 */ /* 0x000fe20001800000 */
[----:B------:R-:W-:Y:S01]  /*2c00*/  IMAD.MOV.U32 R0, RZ, RZ, R42 ;  /* 0x000000ffff007224 */ /* 0x000fe200078e002a */
[----:B------:R-:W-:Y:S01]  /*2c10*/  FSEL R79, R20, R23, P1 ;  /* 0x00000017144f7208 */ /* 0x000fe20000800000 */
[C-C-:B------:R-:W-:Y:S01]  /*2c20*/  DSETP.MAX.AND P3, P1, R42.reuse, R46.reuse, PT ;  /* 0x0000002e2a00722a */ /* 0x140fe2000396f000 */
[----:B------:R-:W-:Y:S01]  /*2c30*/  @P0 LOP3.LUT R81, R3, 0x80000, RZ, 0xfc, !PT ;  /* 0x0008000003510812 */ /* 0x000fe200078efcff */
[----:B------:R-:W-:Y:S01]  /*2c40*/  IMAD.MOV.U32 R3, RZ, RZ, R46 ;  /* 0x000000ffff037224 */ /* 0x000fe200078e002e */
[----:B------:R-:W-:Y:S01]  /*2c50*/  @P2 LOP3.LUT R79, R23, 0x80000, RZ, 0xfc, !PT ;  /* 0x00080000174f2812 */ /* 0x000fe200078efcff */
[----:B------:R-:W-:Y:S01]  /*2c60*/  DSETP.MIN.AND P0, P4, R42, R46, PT ;  /* 0x0000002e2a00722a */ /* 0x000fe20003c00000 */
[----:B------:R-:W-:-:S02]  /*2c70*/  IMAD.MOV.U32 R20, RZ, RZ, R43 ;  /* 0x000000ffff147224 */ /* 0x000fc400078e002b */
[----:B------:R-:W-:Y:S01]  /*2c80*/  SEL R76, R0, R3, P3 ;  /* 0x00000003004c7207 */ /* 0x000fe20001800000 */
[----:B------:R-:W-:Y:S02]  /*2c90*/  IMAD.MOV.U32 R0, RZ, RZ, R43 ;  /* 0x000000ffff007224 */ /* 0x000fe400078e002b */
[--C-:B------:R-:W-:Y:S02]  /*2ca0*/  IMAD.MOV.U32 R3, RZ, RZ, R47.reuse ;  /* 0x000000ffff037224 */ /* 0x100fe400078e002f */
[--C-:B------:R-:W-:Y:S02]  /*2cb0*/  IMAD.MOV.U32 R23, RZ, RZ, R47.reuse ;  /* 0x000000ffff177224 */ /* 0x100fe400078e002f */
[--C-:B------:R-:W-:Y:S01]  /*2cc0*/  IMAD.MOV.U32 R21, RZ, RZ, R46.reuse ;  /* 0x000000ffff157224 */ /* 0x100fe200078e002e */
[----:B------:R-:W-:Y:S01]  /*2cd0*/  FSEL R77, R0, R3, P3 ;  /* 0x00000003004d7208 */ /* 0x000fe20001800000 */
[C-C-:B------:R-:W-:Y:S01]  /*2ce0*/  DSETP.MIN.AND P5, P3, R46.reuse, R50.reuse, PT ;  /* 0x000000322e00722a */ /* 0x140fe20003ba0000 */
[----:B------:R-:W-:Y:S01]  /*2cf0*/  FSEL R75, R20, R23, P0 ;  /* 0x00000017144b7208 */ /* 0x000fe20000000000 */
[----:B------:R-:W-:Y:S01]  /*2d00*/  IMAD.MOV.U32 R0, RZ, RZ, R46 ;  /* 0x000000ffff007224 */ /* 0x000fe200078e002e */
[----:B------:R-:W-:Y:S01]  /*2d10*/  SEL R74, R2, R21, P0 ;  /* 0x00000015024a7207 */ /* 0x000fe20000000000 */
[--C-:B------:R-:W-:Y:S01]  /*2d20*/  DSETP.MAX.AND P0, P2, R46, R50.reuse, PT ;  /* 0x000000322e00722a */ /* 0x100fe20003a0f000 */
[----:B------:R-:W-:Y:S01]  /*2d30*/  @P1 LOP3.LUT R77, R3, 0x80000, RZ, 0xfc, !PT ;  /* 0x00080000034d1812 */ /* 0x000fe200078efcff */
[----:B------:R-:W-:Y:S01]  /*2d40*/  IMAD.MOV.U32 R2, RZ, RZ, R47 ;  /* 0x000000ffff027224 */ /* 0x000fe200078e002f */
[----:B------:R-:W-:Y:S01]  /*2d50*/  MOV R3, R50 ;  /* 0x0000003200037202 */ /* 0x000fe20000000f00 */
[----:B------:R-:W-:Y:S01]  /*2d60*/  IMAD.MOV.U32 R21, RZ, RZ, R51 ;  /* 0x000000ffff157224 */ /* 0x000fe200078e0033 */
[----:B------:R-:W-:Y:S01]  /*2d70*/  @P4 LOP3.LUT R75, R23, 0x80000, RZ, 0xfc, !PT ;  /* 0x00080000174b4812 */ /* 0x000fe200078efcff */
[--C-:B------:R-:W-:Y:S01]  /*2d80*/  DSETP.MAX.AND P4, P1, R38, R50.reuse, PT ;  /* 0x000000322600722a */ /* 0x100fe2000398f000 */
[CC--:B------:R-:W-:Y:S01]  /*2d90*/  SEL R72, R0.reuse, R3.reuse, P0 ;  /* 0x0000000300487207 */ /* 0x0c0fe20000000000 */
[----:B------:R-:W-:Y:S01]  /*2da0*/  IMAD.MOV.U32 R23, RZ, RZ, R50 ;  /* 0x000000ffff177224 */ /* 0x000fe200078e0032 */
[----:B------:R-:W-:Y:S01]  /*2db0*/  SEL R70, R0, R3, P5 ;  /* 0x0000000300467207 */ /* 0x000fe20002800000 */
[----:B------:R-:W-:Y:S01]  /*2dc0*/  IMAD.MOV.U32 R0, RZ, RZ, R47 ;  /* 0x000000ffff007224 */ /* 0x000fe200078e002f */
[----:B------:R-:W-:Y:S01]  /*2dd0*/  FSEL R71, R2, R21, P5 ;  /* 0x0000001502477208 */ /* 0x000fe20002800000 */
[----:B------:R-:W-:Y:S01]  /*2de0*/  IMAD.MOV.U32 R3, RZ, RZ, R51 ;  /* 0x000000ffff037224 */ /* 0x000fe200078e0033 */
[----:B------:R-:W-:Y:S01]  /*2df0*/  @P3 LOP3.LUT R71, R21, 0x80000, RZ, 0xfc, !PT ;  /* 0x0008000015473812 */ /* 0x000fe200078efcff */
[----:B------:R-:W-:Y:S01]  /*2e00*/  IMAD.MOV.U32 R2, RZ, RZ, R39 ;  /* 0x000000ffff027224 */ /* 0x000fe200078e0027 */
[----:B------:R-:W-:-:S02]  /*2e10*/  DADD R20, -R46, R50 ;  /* 0x000000002e147229 */ /* 0x000fc40000000132 */
[----:B------:R-:W-:Y:S01]  /*2e20*/  FSEL R73, R0, R3, P0 ;  /* 0x0000000300497208 */ /* 0x000fe20000000000 */
[----:B------:R-:W-:Y:S01]  /*2e30*/  DSETP.MIN.AND P0, P5, R38, R50, PT ;  /* 0x000000322600722a */ /* 0x000fe20003d00000 */
[----:B------:R-:W-:Y:S01]  /*2e40*/  IMAD.MOV.U32 R0, RZ, RZ, R38 ;  /* 0x000000ffff007224 */ /* 0x000fe200078e0026 */
[----:B------:R-:W-:-:S04]  /*2e50*/  @P2 LOP3.LUT R73, R3, 0x80000, RZ, 0xfc, !PT ;  /* 0x0008000003492812 */ /* 0x000fc800078efcff */
[CC--:B------:R-:W-:Y:S02]  /*2e60*/  SEL R68, R0.reuse, R23.reuse, P4 ;  /* 0x0000001700447207 */ /* 0x0c0fe40002000000 */
[----:B------:R-:W-:Y:S01]  /*2e70*/  SEL R66, R0, R23, P0 ;  /* 0x0000001700427207 */ /* 0x000fe20000000000 */
[----:B------:R-:W-:Y:S01]  /*2e80*/  IMAD.MOV.U32 R0, RZ, RZ, R39 ;  /* 0x000000ffff007224 */ /* 0x000fe200078e0027 */
[----:B------:R-:W-:Y:S01]  /*2e90*/  FSEL R67, R2, R25, P0 ;  /* 0x0000001902437208 */ /* 0x000fe20000000000 */
[----:B------:R-:W-:Y:S01]  /*2ea0*/  IMAD.MOV.U32 R23, RZ, RZ, R51 ;  /* 0x000000ffff177224 */ /* 0x000fe200078e0033 */
[C---:B------:R-:W-:Y:S02]  /*2eb0*/  DADD R2, R38.reuse, -R50 ;  /* 0x0000000026027229 */ /* 0x040fe40000000832 */
[----:B------:R-:W-:Y:S01]  /*2ec0*/  @P5 LOP3.LUT R67, R25, 0x80000, RZ, 0xfc, !PT ;  /* 0x0008000019435812 */ /* 0x000fe200078efcff */
[----:B------:R-:W-:Y:S01]  /*2ed0*/  DADD R24, -R38, R42 ;  /* 0x0000000026187229 */ /* 0x000fe2000000012a */
[----:B------:R-:W-:Y:S01]  /*2ee0*/  FSEL R69, R0, R23, P4 ;  /* 0x0000001700457208 */ /* 0x000fe20002000000 */
[----:B------:R-:W-:Y:S01]  /*2ef0*/  IMAD.MOV.U32 R0, RZ, RZ, RZ ;  /* 0x000000ffff007224 */ /* 0x000fe200078e00ff */
[----:B------:R-:W-:Y:S01]  /*2f00*/  @P1 LOP3.LUT R69, R23, 0x80000, RZ, 0xfc, !PT ;  /* 0x0008000017451812 */ /* 0x000fe200078efcff */
[----:B0-----:R-:W-:-:S11]  /*2f10*/  DADD R22, -R42, R46 ;  /* 0x000000002a167229 */ /* 0x001fd6000000012e */
.L_x_80:
[C---:B------:R-:W-:Y:S02]  /*2f20*/  IMAD R52, R26.reuse, 0x10, R29 ;  /* 0x000000101a347824 */ /* 0x040fe400078e021d */
[----:B------:R-:W-:-:S04]  /*2f30*/  VIADD R30, R26, 0x1 ;  /* 0x000000011a1e7836 */ /* 0x000fc80000000000 */
[----:B------:R-:W2:Y:S01]  /*2f40*/  LDL.128 R52, [R52] ;  /* 0x0000000034347983 */ /* 0x000ea20000100c00 */
[----:B------:R-:W-:-:S05]  /*2f50*/  IMAD.SHL.U32 R26, R30, 0x10, RZ ;  /* 0x000000101e1a7824 */ /* 0x000fca00078e00ff */
[----:B------:R-:W-:-:S05]  /*2f60*/  LOP3.LUT R26, R26, 0x30, RZ, 0xc0, !PT ;  /* 0x000000301a1a7812 */ /* 0x000fca00078ec0ff */
[----:B------:R-:W-:-:S05]  /*2f70*/  IMAD.IADD R26, R1, 0x1, R26 ;  /* 0x00000001011a7824 */ /* 0x000fca00078e021a */
[----:B0-----:R0:W3:Y:S01]  /*2f80*/  LDL.128 R56, [R26] ;  /* 0x000000001a387983 */ /* 0x0010e20000100c00 */
[----:B------:R-:W-:Y:S01]  /*2f90*/  DADD R60, -R36, R40 ;  /* 0x00000000243c7229 */ /* 0x000fe20000000128 */
[----:B------:R-:W-:Y:S01]  /*2fa0*/  UMOV UR6, 0xd9d7bdbb ;  /* 0xd9d7bdbb00067882 */ /* 0x000fe20000000000 */
[----:B------:R-:W-:Y:S01]  /*2fb0*/  UMOV UR7, 0x3ddb7cdf ;  /* 0x3ddb7cdf00077882 */ /* 0x000fe20000000000 */
[----:B------:R-:W-:Y:S01]  /*2fc0*/  IMAD.MOV.U32 R131, RZ, RZ, 0x1 ;  /* 0x00000001ff837424 */ /* 0x000fe200078e00ff */
[----:B------:R-:W-:Y:S04]  /*2fd0*/  BSSY.RECONVERGENT B2, `(.L_x_12) ;  /* 0x00000cf000027945 */ /* 0x000fe80003800200 */
[----:B------:R-:W-:Y:S01]  /*2fe0*/  BSSY.RELIABLE B1, `(.L_x_13) ;  /* 0x00000b0000017945 */ /* 0x000fe20003800100 */
[----:B--2---:R-:W-:Y:S01]  /*2ff0*/  DADD R34, -R42, R54 ;  /* 0x000000002a227229 */ /* 0x004fe20000000136 */
[----:B0-----:R-:W-:Y:S01]  /*3000*/  IMAD.MOV.U32 R26, RZ, RZ, R52 ;  /* 0x000000ffff1a7224 */ /* 0x001fe200078e0034 */
[----:B------:R-:W-:-:S06]  /*3010*/  DADD R32, -R40, R52 ;  /* 0x0000000028207229 */ /* 0x000fcc0000000134 */
[----:B------:R-:W-:-:S08]  /*3020*/  DMUL R34, R34, R60 ;  /* 0x0000003c22227228 */ /* 0x000fd00000000000 */
[----:B------:R-:W-:Y:S01]  /*3030*/  DFMA R32, R24, R32, -R34 ;  /* 0x000000201820722b */ /* 0x000fe20000000822 */
[----:B---3--:R-:W-:Y:S01]  /*3040*/  MOV R31, R56 ;  /* 0x00000038001f7202 */ /* 0x008fe20000000f00 */
[----:B------:R-:W-:Y:S01]  /*3050*/  DADD R34, -R42, R58 ;  /* 0x000000002a227229 */ /* 0x000fe2000000013a */
[----:B------:R-:W-:Y:S01]  /*3060*/  IMAD.MOV.U32 R63, RZ, RZ, R58 ;  /* 0x000000ffff3f7224 */ /* 0x000fe200078e003a */
[----:B------:R-:W-:Y:S02]  /*3070*/  DADD R116, -R52, R56 ;  /* 0x0000000034747229 */ /* 0x000fe40000000138 */
[----:B------:R-:W-:Y:S02]  /*3080*/  DADD R108, -R54, R58 ;  /* 0x00000000366c7229 */ /* 0x000fe4000000013a */
[C---:B------:R-:W-:Y:S02]  /*3090*/  DSETP.GEU.AND P1, PT, |R32|.reuse, UR6, PT ;  /* 0x0000000620007e2a */ /* 0x040fe4000bf2e200 */
[----:B------:R-:W-:-:S02]  /*30a0*/  DSETP.GT.AND P3, PT, R32, RZ, PT ;  /* 0x000000ff2000722a */ /* 0x000fc40003f64000 */
[--C-:B------:R-:W-:Y:S02]  /*30b0*/  DADD R32, R38, -R58.reuse ;  /* 0x0000000026207229 */ /* 0x100fe4000000083a */
[----:B------:R-:W-:Y:S02]  /*30c0*/  DMUL R60, R60, R34 ;  /* 0x000000223c3c7228 */ /* 0x000fe40000000000 */
[----:B------:R-:W-:Y:S02]  /*30d0*/  DADD R34, R42, -R58 ;  /* 0x000000002a227229 */ /* 0x000fe4000000083a */
[--C-:B------:R-:W-:Y:S02]  /*30e0*/  DADD R104, R36, -R56.reuse ;  /* 0x0000000024687229 */ /* 0x100fe40000000838 */
[----:B------:R-:W-:Y:S02]  /*30f0*/  DMUL R32, R116, R32 ;  /* 0x0000002074207228 */ /* 0x000fe40000000000 */
[----:B------:R-:W-:-:S02]  /*3100*/  DSETP.MAX.AND P0, P4, R52, R56, PT ;  /* 0x000000383400722a */ /* 0x000fc40003c0f000 */
[--C-:B------:R-:W-:Y:S02]  /*3110*/  DSETP.MIN.AND P5, P6, R52, R56.reuse, PT ;  /* 0x000000383400722a */ /* 0x100fe40003ea0000 */
[----:B------:R-:W-:Y:S02]  /*3120*/  DADD R120, R40, -R56 ;  /* 0x0000000028787229 */ /* 0x000fe40000000838 */
[----:B------:R-:W-:Y:S01]  /*3130*/  DMUL R34, R116, R34 ;  /* 0x0000002274227228 */ /* 0x000fe20000000000 */
[CC--:B------:R-:W-:Y:S01]  /*3140*/  SEL R106, R26.reuse, R31.reuse, P0 ;  /* 0x0000001f1a6a7207 */ /* 0x0c0fe20000000000 */
[----:B------:R-:W-:Y:S01]  /*3150*/  DFMA R104, R108, R104, -R32 ;  /* 0x000000686c68722b */ /* 0x000fe20000000820 */
[----:B------:R-:W-:Y:S01]  /*3160*/  SEL R102, R26, R31, P5 ;  /* 0x0000001f1a667207 */ /* 0x000fe20002800000 */
[--C-:B------:R-:W-:Y:S01]  /*3170*/  DADD R32, -R40, R56.reuse ;  /* 0x0000000028207229 */ /* 0x100fe20000000138 */
[----:B------:R-:W-:Y:S01]  /*3180*/  IMAD.MOV.U32 R26, RZ, RZ, R53 ;  /* 0x000000ffff1a7224 */ /* 0x000fe200078e0035 */
[----:B------:R-:W-:Y:S01]  /*3190*/  DADD R112, R52, -R56 ;  /* 0x0000000034707229 */ /* 0x000fe20000000838 */
[--C-:B------:R-:W-:Y:S01]  /*31a0*/  IMAD.MOV.U32 R31, RZ, RZ, R57.reuse ;  /* 0x000000ffff1f7224 */ /* 0x100fe200078e0039 */
[----:B------:R-:W-:Y:S01]  /*31b0*/  DFMA R120, R108, R120, -R34 ;  /* 0x000000786c78722b */ /* 0x000fe20000000822 */
[----:B------:R-:W-:Y:S01]  /*31c0*/  IMAD.MOV.U32 R35, RZ, RZ, R57 ;  /* 0x000000ffff237224 */ /* 0x000fe200078e0039 */
[----:B------:R-:W-:-:S02]  /*31d0*/  DMUL R110, R52, R108 ;  /* 0x0000006c346e7228 */ /* 0x000fc40000000000 */
[C---:B------:R-:W-:Y:S01]  /*31e0*/  FSEL R107, R26.reuse, R31, P0 ;  /* 0x0000001f1a6b7208 */ /* 0x040fe20000000000 */
[----:B------:R-:W-:Y:S01]  /*31f0*/  DSETP.MAX.AND P0, P2, R54, R58, PT ;  /* 0x0000003a3600722a */ /* 0x000fe20003a0f000 */
[----:B------:R-:W-:Y:S01]  /*3200*/  @P4 LOP3.LUT R107, R31, 0x80000, RZ, 0xfc, !PT ;  /* 0x000800001f6b4812 */ /* 0x000fe200078efcff */
[----:B------:R-:W-:Y:S01]  /*3210*/  DFMA R32, R24, R32, -R60 ;  /* 0x000000201820722b */ /* 0x000fe2000000083c */
[----:B------:R-:W-:Y:S01]  /*3220*/  FSEL R103, R26, R35, P5 ;  /* 0x000000231a677208 */ /* 0x000fe20002800000 */
[----:B------:R-:W-:Y:S01]  /*3230*/  IMAD.MOV.U32 R34, RZ, RZ, R54 ;  /* 0x000000ffff227224 */ /* 0x000fe200078e0036 */
[----:B------:R-:W-:Y:S01]  /*3240*/  DSETP.GT.AND P5, PT, R104, RZ, PT ;  /* 0x000000ff6800722a */ /* 0x000fe20003fa4000 */
[----:B------:R-:W-:Y:S01]  /*3250*/  IMAD.MOV.U32 R26, RZ, RZ, R55 ;  /* 0x000000ffff1a7224 */ /* 0x000fe200078e0037 */
[----:B------:R-:W-:Y:S01]  /*3260*/  @P6 LOP3.LUT R103, R35, 0x80000, RZ, 0xfc, !PT ;  /* 0x0008000023676812 */ /* 0x000fe200078efcff */
[----:B------:R-:W-:Y:S01]  /*3270*/  IMAD.MOV.U32 R31, RZ, RZ, R59 ;  /* 0x000000ffff1f7224 */ /* 0x000fe200078e003b */
[----:B------:R-:W-:Y:S01]  /*3280*/  SEL R100, R34, R63, P0 ;  /* 0x0000003f22647207 */ /* 0x000fe20000000000 */
[----:B------:R-:W-:Y:S01]  /*3290*/  DSETP.MIN.AND P4, P6, R54, R58, PT ;  /* 0x0000003a3600722a */ /* 0x000fe20003e80000 */
[----:B------:R-:W-:Y:S01]  /*32a0*/  SEL R114, R131, 0x2, P5 ;  /* 0x0000000283727807 */ /* 0x000fe20002800000 */
[----:B------:R-:W-:Y:S01]  /*32b0*/  DSETP.GEU.AND P5, PT, |R120|, UR6, PT ;  /* 0x0000000678007e2a */ /* 0x000fe2000bfae200 */
[----:B------:R-:W-:Y:S01]  /*32c0*/  FSEL R101, R26, R31, P0 ;  /* 0x0000001f1a657208 */ /* 0x000fe20000000000 */
[C---:B------:R-:W-:Y:S01]  /*32d0*/  DSETP.GT.AND P0, PT, R32.reuse, RZ, PT ;  /* 0x000000ff2000722a */ /* 0x040fe20003f04000 */
[----:B------:R-:W-:Y:S01]  /*32e0*/  @P2 LOP3.LUT R101, R31, 0x80000, RZ, 0xfc, !PT ;  /* 0x000800001f652812 */ /* 0x000fe200078efcff */
[----:B------:R-:W-:Y:S01]  /*32f0*/  DSETP.GEU.AND P2, PT, |R32|, UR6, PT ;  /* 0x0000000620007e2a */ /* 0x000fe2000bf4e200 */
[C---:B------:R-:W-:Y:S01]  /*3300*/  SEL R26, R131.reuse, 0x2, P3 ;  /* 0x00000002831a7807 */ /* 0x040fe20001800000 */
[----:B------:R-:W-:Y:S01]  /*3310*/  DSETP.GEU.AND P3, PT, |R104|, UR6, PT ;  /* 0x0000000668007e2a */ /* 0x000fe2000bf6e200 */
[----:B------:R-:W-:Y:S01]  /*3320*/  IMAD.MOV.U32 R35, RZ, RZ, R58 ;  /* 0x000000ffff237224 */ /* 0x000fe200078e003a */
[----:B------:R-:W-:Y:S01]  /*3330*/  SEL R31, R131, 0x2, P0 ;  /* 0x00000002831f7807 */ /* 0x000fe20000000000 */
[----:B------:R-:W-:Y:S01]  /*3340*/  DSETP.GT.AND P0, PT, R120, RZ, PT ;  /* 0x000000ff7800722a */ /* 0x000fe20003f04000 */
[----:B------:R-:W-:Y:S01]  /*3350*/  SEL R26, R26, RZ, P1 ;  /* 0x000000ff1a1a7207 */ /* 0x000fe20000800000 */
[----:B------:R-:W-:Y:S01]  /*3360*/  DFMA R110, R54, R112, R110 ;  /* 0x00000070366e722b */ /* 0x000fe2000000006e */
[----:B------:R-:W-:-:S02]  /*3370*/  SEL R31, R31, RZ, P2 ;  /* 0x000000ff1f1f7207 */ /* 0x000fc40001000000 */
[----:B------:R-:W-:Y:S02]  /*3380*/  SEL R114, R114, RZ, P3 ;  /* 0x000000ff72727207 */ /* 0x000fe40001800000 */
[----:B------:R-:W-:Y:S02]  /*3390*/  SEL R131, R131, 0x2, P0 ;  /* 0x0000000283837807 */ /* 0x000fe40000000000 */
[----:B------:R-:W-:Y:S01]  /*33a0*/  ISETP.NE.AND P0, PT, R26, R31, PT ;  /* 0x0000001f1a00720c */ /* 0x000fe20003f05270 */
[----:B------:R-:W-:Y:S01]  /*33b0*/  IMAD.MOV.U32 R31, RZ, RZ, R59 ;  /* 0x000000ffff1f7224 */ /* 0x000fe200078e003b */
[----:B------:R-:W-:Y:S02]  /*33c0*/  SEL R131, R131, RZ, P5 ;  /* 0x000000ff83837207 */ /* 0x000fe40002800000 */
[----:B------:R-:W-:Y:S02]  /*33d0*/  MOV R26, R55 ;  /* 0x00000037001a7202 */ /* 0x000fe40000000f00 */
[----:B------:R-:W-:-:S02]  /*33e0*/  ISETP.EQ.OR P0, PT, R114, R131, !P0 ;  /* 0x000000837200720c */ /* 0x000fc40004702670 */
[----:B------:R-:W-:Y:S02]  /*33f0*/  SEL R98, R34, R35, P4 ;  /* 0x0000002322627207 */ /* 0x000fe40002000000 */
[----:B------:R-:W-:Y:S01]  /*3400*/  FSEL R99, R26, R31, P4 ;  /* 0x0000001f1a637208 */ /* 0x000fe20002000000 */
[----:B------:R-:W-:Y:S01]  /*3410*/  IMAD.MOV.U32 R26, RZ, RZ, R30 ;  /* 0x000000ffff1a7224 */ /* 0x000fe200078e001e */
[----:B------:R-:W-:Y:S02]  /*3420*/  ISETP.NE.AND P4, PT, R30, 0x4, PT ;  /* 0x000000041e00780c */ /* 0x000fe40003f85270 */
[----:B------:R-:W-:-:S05]  /*3430*/  @P6 LOP3.LUT R99, R31, 0x80000, RZ, 0xfc, !PT ;  /* 0x000800001f636812 */ /* 0x000fca00078efcff */
[----:B------:R-:W-:Y:S06]  /*3440*/  @P0 BRA `(.L_x_14) ;  /* 0x0000000000fc0947 */ /* 0x000fec0003800000 */
[----:B------:R-:W-:Y:S02]  /*3450*/  DADD R30, R36, -R40 ;  /* 0x00000000241e7229 */ /* 0x000fe40000000828 */
[----:B------:R-:W-:-:S08]  /*3460*/  DMUL R118, R24, R112 ;  /* 0x0000007018767228 */ /* 0x000fd00000000000 */
[----:B------:R-:W-:-:S08]  /*3470*/  DFMA R118, R108, R30, -R118 ;  /* 0x0000001e6c76722b */ /* 0x000fd00000000876 */
[----:B------:R-:W-:-:S14]  /*3480*/  DSETP.GEU.AND P0, PT, |R118|, UR6, PT ;  /* 0x0000000676007e2a */ /* 0x000fdc000bf0e200 */
[----:B------:R-:W-:Y:S05]  /*3490*/  @!P0 BREAK.RELIABLE B1 ;  /* 0x0000000000018942 */ /* 0x000fea0003800100 */
[----:B------:R-:W-:Y:S05]  /*34a0*/  @!P0 BRA `(.L_x_15) ;  /* 0x0000000800048947 */ /* 0x000fea0003800000 */
[----:B------:R-:W0:Y:S01]  /*34b0*/  MUFU.RCP64H R33, R119 ;  /* 0x0000007700217308 */ /* 0x000e220000001800 */
[----:B------:R-:W-:Y:S01]  /*34c0*/  IMAD.MOV.U32 R32, RZ, RZ, 0x1 ;  /* 0x00000001ff207424 */ /* 0x000fe200078e00ff */
[----:B------:R-:W-:Y:S01]  /*34d0*/  DMUL R60, R36, R24 ;  /* 0x00000018243c7228 */ /* 0x000fe20000000000 */
[----:B------:R-:W-:Y:S07]  /*34e0*/  BSSY.RECONVERGENT B3, `(.L_x_16) ;  /* 0x0000016000037945 */ /* 0x000fee0003800200 */
[----:B------:R-:W-:-:S02]  /*34f0*/  DFMA R60, R38, R30, R60 ;  /* 0x0000001e263c722b */ /* 0x000fc4000000003c */
[----:B0-----:R-:W-:-:S08]  /*3500*/  DFMA R34, -R118, R32, 1 ;  /* 0x3ff000007622742b */ /* 0x001fd00000000120 */
[----:B------:R-:W-:-:S08]  /*3510*/  DFMA R34, R34, R34, R34 ;  /* 0x000000222222722b */ /* 0x000fd00000000022 */
[----:B------:R-:W-:Y:S02]  /*3520*/  DFMA R34, R32, R34, R32 ;  /* 0x000000222022722b */ /* 0x000fe40000000020 */
[----:B------:R-:W-:-:S06]  /*3530*/  DMUL R32, R112, R60 ;  /* 0x0000003c70207228 */ /* 0x000fcc0000000000 */
[----:B------:R-:W-:Y:S02]  /*3540*/  DFMA R62, -R118, R34, 1 ;  /* 0x3ff00000763e742b */ /* 0x000fe40000000122 */
[----:B------:R-:W-:-:S06]  /*3550*/  DFMA R122, R110, R30, -R32 ;  /* 0x0000001e6e7a722b */ /* 0x000fcc0000000820 */
[----:B------:R-:W-:-:S04]  /*3560*/  DFMA R62, R34, R62, R34 ;  /* 0x0000003e223e722b */ /* 0x000fc80000000022 */
[----:B------:R-:W-:-:S04]  /*3570*/  FSETP.GEU.AND P1, PT, |R123|, 6.5827683646048100446e-37, PT ;  /* 0x036000007b00780b */ /* 0x000fc80003f2e200 */
        /* <DEDUP_REMOVED lines=8> */
[----:B------:R-:W-:Y:S02]  /*3600*/  IMAD.MOV.U32 R35, RZ, RZ, R123 ;  /* 0x000000ffff237224 */ /* 0x000fe400078e007b */
[----:B------:R-:W-:Y:S02]  /*3610*/  IMAD.MOV.U32 R32, RZ, RZ, R118 ;  /* 0x000000ffff207224 */ /* 0x000fe400078e0076 */
[----:B------:R-:W-:-:S07]  /*3620*/  IMAD.MOV.U32 R33, RZ, RZ, R119 ;  /* 0x000000ffff217224 */ /* 0x000fce00078e0077 */
[----:B------:R-:W-:Y:S05]  /*3630*/  CALL.REL.NOINC `($__internal_0_$__cuda_sm20_div_rn_f64_full) ;  /* 0x00000068006c7944 */ /* 0x000fea0003c00000 */
.L_x_17:
[----:B------:R-:W-:Y:S05]  /*3640*/  BSYNC.RECONVERGENT B3 ;  /* 0x0000000000037941 */ /* 0x000fea0003800200 */
.L_x_16:
[----:B------:R-:W0:Y:S01]  /*3650*/  MUFU.RCP64H R33, R119 ;  /* 0x0000007700217308 */ /* 0x000e220000001800 */
[----:B------:R-:W-:Y:S01]  /*3660*/  IMAD.MOV.U32 R32, RZ, RZ, 0x1 ;  /* 0x00000001ff207424 */ /* 0x000fe200078e00ff */
[----:B------:R-:W-:Y:S05]  /*3670*/  BSSY.RECONVERGENT B3, `(.L_x_18) ;  /* 0x0000019000037945 */ /* 0x000fea0003800200 */
[----:B0-----:R-:W-:-:S08]  /*3680*/  DFMA R34, -R118, R32, 1 ;  /* 0x3ff000007622742b */ /* 0x001fd00000000120 */
[----:B------:R-:W-:-:S08]  /*3690*/  DFMA R34, R34, R34, R34 ;  /* 0x000000222222722b */ /* 0x000fd00000000022 */
[----:B------:R-:W-:Y:S02]  /*36a0*/  DFMA R34, R32, R34, R32 ;  /* 0x000000222022722b */ /* 0x000fe40000000020 */
[----:B------:R-:W-:-:S06]  /*36b0*/  DMUL R32, R24, R110 ;  /* 0x0000006e18207228 */ /* 0x000fcc0000000000 */
[----:B------:R-:W-:Y:S02]  /*36c0*/  DFMA R122, -R118, R34, 1 ;  /* 0x3ff00000767a742b */ /* 0x000fe40000000122 */
[----:B------:R-:W-:Y:S01]  /*36d0*/  DFMA R62, R108, R60, -R32 ;  /* 0x0000003c6c3e722b */ /* 0x000fe20000000820 */
[----:B------:R-:W-:Y:S01]  /*36e0*/  IMAD.MOV.U32 R60, RZ, RZ, R30 ;  /* 0x000000ffff3c7224 */ /* 0x000fe200078e001e */
[----:B------:R-:W-:-:S04]  /*36f0*/  MOV R61, R31 ;  /* 0x0000001f003d7202 */ /* 0x000fc80000000f00 */
        /* <DEDUP_REMOVED lines=16> */
.L_x_19:
[----:B------:R-:W-:Y:S05]  /*3800*/  BSYNC.RECONVERGENT B3 ;  /* 0x0000000000037941 */ /* 0x000fea0003800200 */
.L_x_18:
[----:B------:R-:W-:Y:S02]  /*3810*/  IMAD.MOV.U32 R62, RZ, RZ, R32 ;  /* 0x000000ffff3e7224 */ /* 0x000fe400078e0020 */
[----:B------:R-:W-:Y:S01]  /*3820*/  IMAD.MOV.U32 R63, RZ, RZ, R33 ;  /* 0x000000ffff3f7224 */ /* 0x000fe200078e0021 */
[----:B------:R-:W-:Y:S06]  /*3830*/  BRA `(.L_x_20) ;  /* 0x0000000000a87947 */ /* 0x000fec0003800000 */
.L_x_14:
[----:B------:R-:W-:Y:S05]  /*3840*/  @P3 BRA `(.L_x_21) ;  /* 0x0000000000243947 */ /* 0x000fea0003800000 */
[C---:B------:R-:W-:Y:S01]  /*3850*/  DSETP.GTU.AND P0, PT, R38.reuse, R100, PT ;  /* 0x000000642600722a */ /* 0x040fe20003f0c000 */
[----:B------:R-:W-:Y:S01]  /*3860*/  IMAD.MOV.U32 R62, RZ, RZ, R38 ;  /* 0x000000ffff3e7224 */ /* 0x000fe200078e0026 */
[----:B------:R-:W-:Y:S01]  /*3870*/  DSETP.GE.AND P3, PT, R38, R98, PT ;  /* 0x000000622600722a */ /* 0x000fe20003f66000 */
[----:B------:R-:W-:Y:S01]  /*3880*/  MOV R63, R39 ;  /* 0x00000027003f7202 */ /* 0x000fe20000000f00 */
[----:B------:R-:W-:Y:S02]  /*3890*/  IMAD.MOV.U32 R60, RZ, RZ, R36 ;  /* 0x000000ffff3c7224 */ /* 0x000fe400078e0024 */
[----:B------:R-:W-:Y:S01]  /*38a0*/  DSETP.LE.AND P0, PT, R36, R106, !P0 ;  /* 0x0000006a2400722a */ /* 0x000fe20004703000 */
[----:B------:R-:W-:-:S05]  /*38b0*/  IMAD.MOV.U32 R61, RZ, RZ, R37 ;  /* 0x000000ffff3d7224 */ /* 0x000fca00078e0025 */
[----:B------:R-:W-:-:S14]  /*38c0*/  DSETP.GE.AND P0, PT, R36, R102, P0 ;  /* 0x000000662400722a */ /* 0x000fdc0000706000 */
[----:B------:R-:W-:Y:S05]  /*38d0*/  @P0 BRA P3, `(.L_x_20) ;  /* 0x0000000000800947 */ /* 0x000fea0001800000 */
.L_x_21:
[----:B------:R-:W-:Y:S05]  /*38e0*/  @P5 BRA `(.L_x_22) ;  /* 0x0000000000245947 */ /* 0x000fea0003800000 */
[C---:B------:R-:W-:Y:S01]  /*38f0*/  DSETP.GTU.AND P0, PT, R42.reuse, R100, PT ;  /* 0x000000642a00722a */ /* 0x040fe20003f0c000 */
[----:B------:R-:W-:Y:S01]  /*3900*/  IMAD.MOV.U32 R62, RZ, RZ, R42 ;  /* 0x000000ffff3e7224 */ /* 0x000fe200078e002a */
[----:B------:R-:W-:Y:S01]  /*3910*/  DSETP.GE.AND P3, PT, R42, R98, PT ;  /* 0x000000622a00722a */ /* 0x000fe20003f66000 */
[----:B------:R-:W-:Y:S02]  /*3920*/  IMAD.MOV.U32 R63, RZ, RZ, R43 ;  /* 0x000000ffff3f7224 */ /* 0x000fe400078e002b */
[----:B------:R-:W-:Y:S01]  /*3930*/  IMAD.MOV.U32 R60, RZ, RZ, R40 ;  /* 0x000000ffff3c7224 */ /* 0x000fe200078e0028 */
[----:B------:R-:W-:Y:S01]  /*3940*/  DSETP.LE.AND P0, PT, R40, R106, !P0 ;  /* 0x0000006a2800722a */ /* 0x000fe20004703000 */
[----:B------:R-:W-:-:S05]  /*3950*/  IMAD.MOV.U32 R61, RZ, RZ, R41 ;  /* 0x000000ffff3d7224 */ /* 0x000fca00078e0029 */
[----:B------:R-:W-:-:S14]  /*3960*/  DSETP.GE.AND P0, PT, R40, R102, P0 ;  /* 0x000000662800722a */ /* 0x000fdc0000706000 */
[----:B------:R-:W-:Y:S05]  /*3970*/  @P0 BRA P3, `(.L_x_20) ;  /* 0x0000000000580947 */ /* 0x000fea0001800000 */
.L_x_22:
[----:B------:R-:W-:Y:S05]  /*3980*/  @P1 BRA `(.L_x_23) ;  /* 0x0000000000241947 */ /* 0x000fea0003800000 */
[C---:B------:R-:W-:Y:S01]  /*3990*/  DSETP.GTU.AND P0, PT, R54.reuse, R80, PT ;  /* 0x000000503600722a */ /* 0x040fe20003f0c000 */
[----:B------:R-:W-:Y:S01]  /*39a0*/  IMAD.MOV.U32 R62, RZ, RZ, R54 ;  /* 0x000000ffff3e7224 */ /* 0x000fe200078e0036 */
[----:B------:R-:W-:Y:S01]  /*39b0*/  DSETP.GE.AND P1, PT, R54, R78, PT ;  /* 0x0000004e3600722a */ /* 0x000fe20003f26000 */
[----:B------:R-:W-:Y:S01]  /*39c0*/  IMAD.MOV.U32 R63, RZ, RZ, R55 ;  /* 0x000000ffff3f7224 */ /* 0x000fe200078e0037 */
[----:B------:R-:W-:Y:S01]  /*39d0*/  MOV R60, R52 ;  /* 0x00000034003c7202 */ /* 0x000fe20000000f00 */
[----:B------:R-:W-:Y:S01]  /*39e0*/  IMAD.MOV.U32 R61, RZ, RZ, R53 ;  /* 0x000000ffff3d7224 */ /* 0x000fe200078e0035 */
[----:B------:R-:W-:-:S06]  /*39f0*/  DSETP.LE.AND P0, PT, R52, R96, !P0 ;  /* 0x000000603400722a */ /* 0x000fcc0004703000 */
[----:B------:R-:W-:-:S14]  /*3a00*/  DSETP.GE.AND P0, PT, R52, R94, P0 ;  /* 0x0000005e3400722a */ /* 0x000fdc0000706000 */
[----:B------:R-:W-:Y:S05]  /*3a10*/  @P0 BRA P1, `(.L_x_20) ;  /* 0x0000000000300947 */ /* 0x000fea0000800000 */
.L_x_23:
[----:B------:R-:W-:Y:S05]  /*3a20*/  @P2 BREAK.RELIABLE B1 ;  /* 0x0000000000012942 */ /* 0x000fea0003800100 */
[----:B------:R-:W-:Y:S05]  /*3a30*/  @P2 BRA `(.L_x_15) ;  /* 0x0000000000a02947 */ /* 0x000fea0003800000 */
[----:B------:R-:W-:-:S06]  /*3a40*/  DSETP.GTU.AND P0, PT, R58, R80, PT ;  /* 0x000000503a00722a */ /* 0x000fcc0003f0c000 */
[----:B------:R-:W-:-:S06]  /*3a50*/  DSETP.GTU.OR P0, PT, R56, R96, P0 ;  /* 0x000000603800722a */ /* 0x000fcc000070c400 */
[----:B------:R-:W-:-:S06]  /*3a60*/  DSETP.LTU.OR P0, PT, R56, R94, P0 ;  /* 0x0000005e3800722a */ /* 0x000fcc0000709400 */
[----:B------:R-:W-:-:S14]  /*3a70*/  DSETP.LTU.OR P0, PT, R58, R78, P0 ;  /* 0x0000004e3a00722a */ /* 0x000fdc0000709400 */
[----:B------:R-:W-:Y:S05]  /*3a80*/  @P0 BREAK.RELIABLE B1 ;  /* 0x0000000000010942 */ /* 0x000fea0003800100 */
[----:B------:R-:W-:Y:S05]  /*3a90*/  @P0 BRA `(.L_x_15) ;  /* 0x0000000000880947 */ /* 0x000fea0003800000 */
[----:B------:R-:W-:Y:S02]  /*3aa0*/  IMAD.MOV.U32 R62, RZ, RZ, R58 ;  /* 0x000000ffff3e7224 */ /* 0x000fe400078e003a */
[----:B------:R-:W-:Y:S02]  /*3ab0*/  IMAD.MOV.U32 R63, RZ, RZ, R59 ;  /* 0x000000ffff3f7224 */ /* 0x000fe400078e003b */
[----:B------:R-:W-:Y:S02]  /*3ac0*/  IMAD.MOV.U32 R60, RZ, RZ, R56 ;  /* 0x000000ffff3c7224 */ /* 0x000fe400078e0038 */
[----:B------:R-:W-:-:S07]  /*3ad0*/  IMAD.MOV.U32 R61, RZ, RZ, R57 ;  /* 0x000000ffff3d7224 */ /* 0x000fce00078e0039 */
.L_x_20:
[----:B------:R-:W-:Y:S05]  /*3ae0*/  BSYNC.RELIABLE B1 ;  /* 0x0000000000017941 */ /* 0x000fea0003800100 */
.L_x_13:
[----:B------:R-:W-:Y:S01]  /*3af0*/  ISETP.GE.AND P1, PT, R0, 0x1, PT ;  /* 0x000000010000780c */ /* 0x000fe20003f26270 */
[----:B------:R-:W-:Y:S01]  /*3b00*/  BSSY.RECONVERGENT B0, `(.L_x_24) ;  /* 0x0000016000007945 */ /* 0x000fe20003800200 */
[----:B------:R-:W-:-:S11]  /*3b10*/  PLOP3.LUT P0, PT, PT, PT, PT, 0x80, 0x8 ;  /* 0x000000000008781c */ /* 0x000fd60003f0f070 */
[----:B------:R-:W-:Y:S05]  /*3b20*/  @!P1 BRA `(.L_x_25) ;  /* 0x00000000004c9947 */ /* 0x000fea0003800000 */
[----:B------:R-:W-:-:S07]  /*3b30*/  IMAD.MOV.U32 R115, RZ, RZ, RZ ;  /* 0x000000ffff737224 */ /* 0x000fce00078e00ff */
.L_x_28:
[----:B------:R-:W-:-:S06]  /*3b40*/  IMAD R34, R115, 0x10, R27 ;  /* 0x0000001073227824 */ /* 0x000fcc00078e021b */
[----:B------:R-:W2:Y:S01]  /*3b50*/  LDL.128 R32, [R34] ;  /* 0x0000000022207983 */ /* 0x000ea20000100c00 */
[----:B------:R-:W-:Y:S01]  /*3b60*/  IMAD.MOV.U32 R30, RZ, RZ, -0x26284245 ;  /* 0xd9d7bdbbff1e7424 */ /* 0x000fe200078e00ff */
[----:B------:R-:W-:Y:S01]  /*3b70*/  MOV R31, 0x3ddb7cdf ;  /* 0x3ddb7cdf001f7802 */ /* 0x000fe20000000f00 */
[----:B------:R-:W-:Y:S01]  /*3b80*/  BSSY.RELIABLE B3, `(.L_x_26) ;  /* 0x0000009000037945 */ /* 0x000fe20003800100 */
[----:B--2---:R-:W-:-:S08]  /*3b90*/  DADD R32, R32, -R60 ;  /* 0x0000000020207229 */ /* 0x004fd0000000083c */
[----:B------:R-:W-:-:S14]  /*3ba0*/  DSETP.GEU.AND P0, PT, |R32|, R30, PT ;  /* 0x0000001e2000722a */ /* 0x000fdc0003f0e200 */
[----:B------:R-:W-:Y:S05]  /*3bb0*/  @P0 BRA `(.L_x_27) ;  /* 0x0000000000140947 */ /* 0x000fea0003800000 */
[----:B------:R-:W-:Y:S01]  /*3bc0*/  DADD R34, -R62, R34 ;  /* 0x000000003e227229 */ /* 0x000fe20000000122 */
[----:B------:R-:W-:-:S07]  /*3bd0*/  PLOP3.LUT P0, PT, PT, PT, PT, 0x8, 0x80 ;  /* 0x000000000080781c */ /* 0x000fce0003f0e170 */
[----:B------:R-:W-:-:S14]  /*3be0*/  DSETP.GEU.AND P1, PT, |R34|, R30, PT ;  /* 0x0000001e2200722a */ /* 0x000fdc0003f2e200 */
[----:B------:R-:W-:Y:S05]  /*3bf0*/  @!P1 BREAK.RELIABLE B3 ;  /* 0x0000000000039942 */ /* 0x000fea0003800100 */
[----:B------:R-:W-:Y:S05]  /*3c00*/  @!P1 BRA `(.L_x_25) ;  /* 0x0000000000149947 */ /* 0x000fea0003800000 */
.L_x_27:
[----:B------:R-:W-:Y:S05]  /*3c10*/  BSYNC.RELIABLE B3 ;  /* 0x0000000000037941 */ /* 0x000fea0003800100 */
.L_x_26:
[----:B------:R-:W-:-:S05]  /*3c20*/  VIADD R115, R115, 0x1 ;  /* 0x0000000173737836 */ /* 0x000fca0000000000 */
[----:B------:R-:W-:-:S13]  /*3c30*/  ISETP.NE.AND P0, PT, R115, R0, PT ;  /* 0x000000007300720c */ /* 0x000fda0003f05270 */
[----:B------:R-:W-:Y:S05]  /*3c40*/  @P0 BRA `(.L_x_28) ;  /* 0xfffffffc00bc0947 */ /* 0x000fea000383ffff */
[----:B------:R-:W-:-:S13]  /*3c50*/  PLOP3.LUT P0, PT, PT, PT, PT, 0x80, 0x8 ;  /* 0x000000000008781c */ /* 0x000fda0003f0f070 */
.L_x_25:
[----:B------:R-:W-:Y:S05]  /*3c60*/  BSYNC.RECONVERGENT B0 ;  /* 0x0000000000007941 */ /* 0x000fea0003800200 */
.L_x_24:
[----:B------:R-:W-:-:S13]  /*3c70*/  ISETP.GT.OR P0, PT, R0, 0x7, !P0 ;  /* 0x000000070000780c */ /* 0x000fda0004704670 */
[C---:B------:R-:W-:Y:S02]  /*3c80*/  @!P0 IMAD R31, R0.reuse, 0x10, R27 ;  /* 0x00000010001f8824 */ /* 0x040fe400078e021b */
[----:B------:R-:W-:-:S03]  /*3c90*/  @!P0 VIADD R30, R0, 0x1 ;  /* 0x00000001001e8836 */ /* 0x000fc60000000000 */
[----:B------:R0:W-:Y:S01]  /*3ca0*/  @!P0 STL.128 [R31], R60 ;  /* 0x0000003c1f008387 */ /* 0x0001e20000100c00 */
[----:B------:R-:W-:-:S07]  /*3cb0*/  @!P0 IMAD.MOV.U32 R0, RZ, RZ, R30 ;  /* 0x000000ffff008224 */ /* 0x000fce00078e001e */
.L_x_15:
[----:B------:R-:W-:Y:S05]  /*3cc0*/  BSYNC.RECONVERGENT B2 ;  /* 0x0000000000027941 */ /* 0x000fea0003800200 */
.L_x_12:
[----:B------:R-:W-:Y:S05]  /*3cd0*/  WARPSYNC.ALL ;  /* 0x0000000000007948 */ /* 0x000fea0003800000 */
[----:B------:R-:W-:Y:S01]  /*3ce0*/  DADD R32, -R46, R54 ;  /* 0x000000002e207229 */ /* 0x000fe20000000136 */
[----:B------:R-:W-:Y:S01]  /*3cf0*/  IMAD.MOV.U32 R130, RZ, RZ, 0x1 ;  /* 0x00000001ff827424 */ /* 0x000fe200078e00ff */
[----:B------:R-:W-:Y:S01]  /*3d00*/  DADD R34, -R40, R44 ;  /* 0x0000000028227229 */ /* 0x000fe2000000012c */
[----:B------:R-:W-:Y:S01]  /*3d10*/  UMOV UR6, 0xd9d7bdbb ;  /* 0xd9d7bdbb00067882 */ /* 0x000fe20000000000 */
[C-C-:B0-----:R-:W-:Y:S01]  /*3d20*/  DADD R62, -R46.reuse, R58.reuse ;  /* 0x000000002e3e7229 */ /* 0x141fe2000000013a */
[----:B------:R-:W-:Y:S01]  /*3d30*/  UMOV UR7, 0x3ddb7cdf ;  /* 0x3ddb7cdf00077882 */ /* 0x000fe20000000000 */
[----:B------:R-:W-:Y:S01]  /*3d40*/  DADD R30, R46, -R58 ;  /* 0x000000002e1e7229 */ /* 0x000fe2000000083a */
[----:B------:R-:W-:Y:S01]  /*3d50*/  BSSY.RECONVERGENT B3, `(.L_x_29) ;  /* 0x00000a2000037945 */ /* 0x000fe20003800200 */
[----:B------:R-:W-:-:S03]  /*3d60*/  DADD R118, R44, -R56 ;  /* 0x000000002c767229 */ /* 0x000fc60000000838 */
[----:B------:R-:W-:Y:S01]  /*3d70*/  BSSY.RELIABLE B2, `(.L_x_30) ;  /* 0x0000082000027945 */ /* 0x000fe20003800100 */
[----:B------:R-:W-:Y:S02]  /*3d80*/  DMUL R60, R32, R34 ;  /* 0x00000022203c7228 */ /* 0x000fe40000000000 */
[----:B------:R-:W-:Y:S02]  /*3d90*/  DMUL R62, R34, R62 ;  /* 0x0000003e223e7228 */ /* 0x000fe40000000000 */
[C---:B------:R-:W-:Y:S02]  /*3da0*/  DADD R32, -R44.reuse, R52 ;  /* 0x000000002c207229 */ /* 0x040fe40000000134 */
[----:B------:R-:W-:Y:S02]  /*3db0*/  DADD R34, -R44, R56 ;  /* 0x000000002c227229 */ /* 0x000fe40000000138 */
[----:B------:R-:W-:-:S04]  /*3dc0*/  DMUL R30, R116, R30 ;  /* 0x0000001e741e7228 */ /* 0x000fc80000000000 */
[C---:B------:R-:W-:Y:S02]  /*3dd0*/  DFMA R32, R22.reuse, R32, -R60 ;  /* 0x000000201620722b */ /* 0x040fe4000000083c */
[----:B------:R-:W-:Y:S02]  /*3de0*/  DFMA R34, R22, R34, -R62 ;  /* 0x000000221622722b */ /* 0x000fe4000000083e */
[----:B------:R-:W-:-:S04]  /*3df0*/  DFMA R118, R108, R118, -R30 ;  /* 0x000000766c76722b */ /* 0x000fc8000000081e */
[----:B------:R-:W-:Y:S02]  /*3e00*/  DSETP.GT.AND P5, PT, R32, RZ, PT ;  /* 0x000000ff2000722a */ /* 0x000fe40003fa4000 */
[----:B------:R-:W-:Y:S02]  /*3e10*/  DSETP.GT.AND P6, PT, R34, RZ, PT ;  /* 0x000000ff2200722a */ /* 0x000fe40003fc4000 */
[----:B------:R-:W-:Y:S02]  /*3e20*/  DSETP.GT.AND P0, PT, R118, RZ, PT ;  /* 0x000000ff7600722a */ /* 0x000fe40003f04000 */
[----:B------:R-:W-:Y:S01]  /*3e30*/  DSETP.GEU.AND P2, PT, |R32|, UR6, PT ;  /* 0x0000000620007e2a */ /* 0x000fe2000bf4e200 */
[C---:B------:R-:W-:Y:S01]  /*3e40*/  SEL R30, R130.reuse, 0x2, P5 ;  /* 0x00000002821e7807 */ /* 0x040fe20002800000 */
[----:B------:R-:W-:Y:S01]  /*3e50*/  DSETP.GEU.AND P1, PT, |R34|, UR6, PT ;  /* 0x0000000622007e2a */ /* 0x000fe2000bf2e200 */
[C---:B------:R-:W-:Y:S01]  /*3e60*/  SEL R31, R130.reuse, 0x2, P6 ;  /* 0x00000002821f7807 */ /* 0x040fe20003000000 */
[----:B------:R-:W-:Y:S01]  /*3e70*/  DSETP.GEU.AND P3, PT, |R118|, UR6, PT ;  /* 0x0000000676007e2a */ /* 0x000fe2000bf6e200 */
[----:B------:R-:W-:-:S02]  /*3e80*/  SEL R130, R130, 0x2, P0 ;  /* 0x0000000282827807 */ /* 0x000fc40000000000 */
[----:B------:R-:W-:Y:S02]  /*3e90*/  SEL R30, R30, RZ, P2 ;  /* 0x000000ff1e1e7207 */ /* 0x000fe40001000000 */
[----:B------:R-:W-:Y:S02]  /*3ea0*/  SEL R31, R31, RZ, P1 ;  /* 0x000000ff1f1f7207 */ /* 0x000fe40000800000 */
[----:B------:R-:W-:Y:S02]  /*3eb0*/  SEL R130, R130, RZ, P3 ;  /* 0x000000ff82827207 */ /* 0x000fe40001800000 */
[----:B------:R-:W-:Y:S02]  /*3ec0*/  ISETP.NE.AND P0, PT, R30, R31, PT ;  /* 0x0000001f1e00720c */ /* 0x000fe40003f05270 */
[----:B------:R-:W-:-:S13]  /*3ed0*/  ISETP.NE.AND P5, PT, R131, R130, PT ;  /* 0x000000828300720c */ /* 0x000fda0003fa5270 */
[----:B------:R-:W-:Y:S05]  /*3ee0*/  @P0 BRA P5, `(.L_x_31) ;  /* 0x0000000000b00947 */ /* 0x000fea0002800000 */
[----:B------:R-:W-:-:S14]  /*3ef0*/  DSETP.GEU.AND P0, PT, |R120|, UR6, PT ;  /* 0x0000000678007e2a */ /* 0x000fdc000bf0e200 */
        /* <DEDUP_REMOVED lines=10> */
.L_x_32:
        /* <DEDUP_REMOVED lines=10> */
.L_x_34:
        /* <DEDUP_REMOVED lines=10> */
.L_x_35:
        /* <DEDUP_REMOVED lines=8> */
[----:B------:R-:W-:Y:S01]  /*4160*/  MOV R62, R58 ;  /* 0x0000003a003e7202 */ /* 0x000fe20000000f00 */
[----:B------:R-:W-:Y:S02]  /*4170*/  IMAD.MOV.U32 R63, RZ, RZ, R59 ;  /* 0x000000ffff3f7224 */ /* 0x000fe400078e003b */
[----:B------:R-:W-:Y:S02]  /*4180*/  IMAD.MOV.U32 R60, RZ, RZ, R56 ;  /* 0x000000ffff3c7224 */ /* 0x000fe400078e0038 */
[----:B------:R-:W-:Y:S01]  /*4190*/  IMAD.MOV.U32 R61, RZ, RZ, R57 ;  /* 0x000000ffff3d7224 */ /* 0x000fe200078e0039 */
[----:B------:R-:W-:Y:S06]  /*41a0*/  BRA `(.L_x_33) ;  /* 0x0000000000f87947 */ /* 0x000fec0003800000 */
.L_x_31:
        /* <DEDUP_REMOVED lines=31> */
.L_x_38:
[----:B------:R-:W-:Y:S05]  /*43a0*/  BSYNC.RECONVERGENT B4 ;  /* 0x0000000000047941 */ /* 0x000fea0003800200 */
.L_x_37:
[----:B------:R-:W0:Y:S01]  /*43b0*/  MUFU.RCP64H R33, R121 ;  /* 0x0000007900217308 */ /* 0x000e220000001800 */
[----:B------:R-:W-:Y:S01]  /*43c0*/  MOV R32, 0x1 ;  /* 0x0000000100207802 */ /* 0x000fe20000000f00 */
[----:B------:R-:W-:Y:S05]  /*43d0*/  BSSY.RECONVERGENT B4, `(.L_x_39) ;  /* 0x0000019000047945 */ /* 0x000fea0003800200 */
[----:B0-----:R-:W-:-:S08]  /*43e0*/  DFMA R34, -R120, R32, 1 ;  /* 0x3ff000007822742b */ /* 0x001fd00000000120 */
[----:B------:R-:W-:-:S08]  /*43f0*/  DFMA R34, R34, R34, R34 ;  /* 0x000000222222722b */ /* 0x000fd00000000022 */
[----:B------:R-:W-:Y:S02]  /*4400*/  DFMA R34, R32, R34, R32 ;  /* 0x000000222022722b */ /* 0x000fe40000000020 */
[----:B------:R-:W-:-:S06]  /*4410*/  DMUL R32, R22, R110 ;  /* 0x0000006e16207228 */ /* 0x000fcc0000000000 */
[----:B------:R-:W-:Y:S02]  /*4420*/  DFMA R122, -R120, R34, 1 ;  /* 0x3ff00000787a742b */ /* 0x000fe40000000122 */
[----:B------:R-:W-:Y:S01]  /*4430*/  DFMA R62, R108, R60, -R32 ;  /* 0x0000003c6c3e722b */ /* 0x000fe20000000820 */
[----:B------:R-:W-:Y:S02]  /*4440*/  IMAD.MOV.U32 R60, RZ, RZ, R30 ;  /* 0x000000ffff3c7224 */ /* 0x000fe400078e001e */
[----:B------:R-:W-:-:S03]  /*4450*/  IMAD.MOV.U32 R61, RZ, RZ, R31 ;  /* 0x000000ffff3d7224 */ /* 0x000fc600078e001f */
        /* <DEDUP_REMOVED lines=16> */
.L_x_40:
[----:B------:R-:W-:Y:S05]  /*4560*/  BSYNC.RECONVERGENT B4 ;  /* 0x0000000000047941 */ /* 0x000fea0003800200 */
.L_x_39:
[----:B------:R-:W-:Y:S01]  /*4570*/  MOV R62, R32 ;  /* 0x00000020003e7202 */ /* 0x000fe20000000f00 */
[----:B------:R-:W-:-:S07]  /*4580*/  IMAD.MOV.U32 R63, RZ, RZ, R33 ;  /* 0x000000ffff3f7224 */ /* 0x000fce00078e0021 */
.L_x_33:
[----:B------:R-:W-:Y:S05]  /*4590*/  BSYNC.RELIABLE B2 ;  /* 0x0000000000027941 */ /* 0x000fea0003800100 */
.L_x_30:
[----:B------:R-:W-:Y:S01]  /*45a0*/  ISETP.GE.AND P1, PT, R0, 0x1, PT ;  /* 0x000000010000780c */ /* 0x000fe20003f26270 */
[----:B------:R-:W-:Y:S01]  /*45b0*/  BSSY.RECONVERGENT B0, `(.L_x_41) ;  /* 0x0000016000007945 */ /* 0x000fe20003800200 */
[----:B------:R-:W-:-:S11]  /*45c0*/  PLOP3.LUT P0, PT, PT, PT, PT, 0x80, 0x8 ;  /* 0x000000000008781c */ /* 0x000fd60003f0f070 */
[----:B------:R-:W-:Y:S05]  /*45d0*/  @!P1 BRA `(.L_x_42) ;  /* 0x00000000004c9947 */ /* 0x000fea0003800000 */
[----:B------:R-:W-:-:S07]  /*45e0*/  IMAD.MOV.U32 R115, RZ, RZ, RZ ;  /* 0x000000ffff737224 */ /* 0x000fce00078e00ff */
.L_x_45:
[----:B------:R-:W-:-:S06]  /*45f0*/  IMAD R34, R115, 0x10, R27 ;  /* 0x0000001073227824 */ /* 0x000fcc00078e021b */
[----:B------:R-:W2:Y:S01]  /*4600*/  LDL.128 R32, [R34] ;  /* 0x0000000022207983 */ /* 0x000ea20000100c00 */
[----:B------:R-:W-:Y:S01]  /*4610*/  IMAD.MOV.U32 R30, RZ, RZ, -0x26284245 ;  /* 0xd9d7bdbbff1e7424 */ /* 0x000fe200078e00ff */
[----:B------:R-:W-:Y:S01]  /*4620*/  BSSY.RELIABLE B4, `(.L_x_43) ;  /* 0x000000a000047945 */ /* 0x000fe20003800100 */
[----:B------:R-:W-:Y:S01]  /*4630*/  IMAD.MOV.U32 R31, RZ, RZ, 0x3ddb7cdf ;  /* 0x3ddb7cdfff1f7424 */ /* 0x000fe200078e00ff */
        /* <DEDUP_REMOVED lines=8> */
.L_x_44:
[----:B------:R-:W-:Y:S05]  /*46c0*/  BSYNC.RELIABLE B4 ;  /* 0x0000000000047941 */ /* 0x000fea0003800100 */
.L_x_43:
[----:B------:R-:W-:-:S05]  /*46d0*/  VIADD R115, R115, 0x1 ;  /* 0x0000000173737836 */ /* 0x000fca0000000000 */
[----:B------:R-:W-:-:S13]  /*46e0*/  ISETP.NE.AND P0, PT, R115, R0, PT ;  /* 0x000000007300720c */ /* 0x000fda0003f05270 */
[----:B------:R-:W-:Y:S05]  /*46f0*/  @P0 BRA `(.L_x_45) ;  /* 0xfffffffc00bc0947 */ /* 0x000fea000383ffff */
[----:B------:R-:W-:-:S13]  /*4700*/  PLOP3.LUT P0, PT, PT, PT, PT, 0x80, 0x8 ;  /* 0x000000000008781c */ /* 0x000fda0003f0f070 */
.L_x_42:
[----:B------:R-:W-:Y:S05]  /*4710*/  BSYNC.RECONVERGENT B0 ;  /* 0x0000000000007941 */ /* 0x000fea0003800200 */
.L_x_41:
[----:B------:R-:W-:-:S13]  /*4720*/  ISETP.GT.OR P0, PT, R0, 0x7, !P0 ;  /* 0x000000070000780c */ /* 0x000fda0004704670 */
[C---:B------:R-:W-:Y:S02]  /*4730*/  @!P0 IMAD R31, R0.reuse, 0x10, R27 ;  /* 0x00000010001f8824 */ /* 0x040fe400078e021b */
[----:B------:R-:W-:-:S03]  /*4740*/  @!P0 VIADD R30, R0, 0x1 ;  /* 0x00000001001e8836 */ /* 0x000fc60000000000 */
[----:B------:R0:W-:Y:S02]  /*4750*/  @!P0 STL.128 [R31], R60 ;  /* 0x0000003c1f008387 */ /* 0x0001e40000100c00 */
[----:B------:R-:W-:-:S07]  /*4760*/  @!P0 MOV R0, R30 ;  /* 0x0000001e00008202 */ /* 0x000fce0000000f00 */
.L_x_36:
[----:B------:R-:W-:Y:S05]  /*4770*/  BSYNC.RECONVERGENT B3 ;  /* 0x0000000000037941 */ /* 0x000fea0003800200 */
.L_x_29:
        /* <DEDUP_REMOVED lines=8> */
[----:B------:R-:W-:Y:S04]  /*4800*/  BSSY.RECONVERGENT B4, `(.L_x_46) ;  /* 0x00000a2000047945 */ /* 0x000fe80003800200 */
[----:B------:R-:W-:Y:S01]  /*4810*/  BSSY.RELIABLE B3, `(.L_x_47) ;  /* 0x0000083000037945 */ /* 0x000fe20003800100 */
[----:B------:R-:W-:-:S02]  /*4820*/  DMUL R60, R32, R34 ;  /* 0x00000022203c7228 */ /* 0x000fc40000000000 */
[----:B------:R-:W-:Y:S02]  /*4830*/  DMUL R62, R34, R62 ;  /* 0x0000003e223e7228 */ /* 0x000fe40000000000 */
[----:B------:R-:W-:Y:S02]  /*4840*/  DMUL R30, R116, R30 ;  /* 0x0000001e741e7228 */ /* 0x000fe40000000000 */
[C---:B------:R-:W-:Y:S02]  /*4850*/  DADD R32, -R48.reuse, R52 ;  /* 0x0000000030207229 */ /* 0x040fe40000000134 */
[C-C-:B------:R-:W-:Y:S02]  /*4860*/  DADD R34, -R48.reuse, R56.reuse ;  /* 0x0000000030227229 */ /* 0x140fe40000000138 */
[----:B------:R-:W-:-:S04]  /*4870*/  DADD R116, R48, -R56 ;  /* 0x0000000030747229 */ /* 0x000fc80000000838 */
        /* <DEDUP_REMOVED lines=29> */
.L_x_49:
        /* <DEDUP_REMOVED lines=10> */
.L_x_51:
        /* <DEDUP_REMOVED lines=10> */
.L_x_52:
        /* <DEDUP_REMOVED lines=11> */
[----:B------:R-:W-:Y:S01]  /*4c40*/  IMAD.MOV.U32 R61, RZ, RZ, R57 ;  /* 0x000000ffff3d7224 */ /* 0x000fe200078e0039 */
[----:B------:R-:W-:Y:S06]  /*4c50*/  BRA `(.L_x_50) ;  /* 0x0000000000f87947 */ /* 0x000fec0003800000 */
.L_x_48:
[----:B------:R-:W-:Y:S02]  /*4c60*/  DADD R30, R44, -R48 ;  /* 0x000000002c1e7229 */ /* 0x000fe40000000830 */
[----:B------:R-:W-:-:S08]  /*4c70*/  DMUL R118, R20, R112 ;  /* 0x0000007014767228 */ /* 0x000fd00000000000 */
[----:B------:R-:W-:-:S08]  /*4c80*/  DFMA R118, R108, R30, -R118 ;  /* 0x0000001e6c76722b */ /* 0x000fd00000000876 */
[----:B------:R-:W-:-:S14]  /*4c90*/  DSETP.GEU.AND P0, PT, |R118|, UR6, PT ;  /* 0x0000000676007e2a */ /* 0x000fdc000bf0e200 */
[----:B------:R-:W-:Y:S05]  /*4ca0*/  @!P0 BREAK.RELIABLE B3 ;  /* 0x0000000000038942 */ /* 0x000fea0003800100 */
[----:B------:R-:W-:Y:S05]  /*4cb0*/  @!P0 BRA `(.L_x_53) ;  /* 0x0000000400588947 */ /* 0x000fea0003800000 */
[----:B------:R-:W0:Y:S01]  /*4cc0*/  MUFU.RCP64H R33, R119 ;  /* 0x0000007700217308 */ /* 0x000e220000001800 */
[----:B------:R-:W-:Y:S01]  /*4cd0*/  MOV R32, 0x1 ;  /* 0x0000000100207802 */ /* 0x000fe20000000f00 */
        /* <DEDUP_REMOVED lines=23> */
.L_x_55:
[----:B------:R-:W-:Y:S05]  /*4e50*/  BSYNC.RECONVERGENT B5 ;  /* 0x0000000000057941 */ /* 0x000fea0003800200 */
.L_x_54:
        /* <DEDUP_REMOVED lines=27> */
.L_x_57:
[----:B------:R-:W-:Y:S05]  /*5010*/  BSYNC.RECONVERGENT B5 ;  /* 0x0000000000057941 */ /* 0x000fea0003800200 */
.L_x_56:
[----:B------:R-:W-:Y:S02]  /*5020*/  IMAD.MOV.U32 R62, RZ, RZ, R32 ;  /* 0x000000ffff3e7224 */ /* 0x000fe400078e0020 */
[----:B------:R-:W-:-:S07]  /*5030*/  IMAD.MOV.U32 R63, RZ, RZ, R33 ;  /* 0x000000ffff3f7224 */ /* 0x000fce00078e0021 */
.L_x_50:
[----:B------:R-:W-:Y:S05]  /*5040*/  BSYNC.RELIABLE B3 ;  /* 0x0000000000037941 */ /* 0x000fea0003800100 */
.L_x_47:
[----:B------:R-:W-:Y:S01]  /*5050*/  ISETP.GE.AND P1, PT, R0, 0x1, PT ;  /* 0x000000010000780c */ /* 0x000fe20003f26270 */
[----:B------:R-:W-:Y:S01]  /*5060*/  BSSY.RECONVERGENT B0, `(.L_x_58) ;  /* 0x0000016000007945 */ /* 0x000fe20003800200 */
[----:B------:R-:W-:-:S11]  /*5070*/  PLOP3.LUT P0, PT, PT, PT, PT, 0x80, 0x8 ;  /* 0x000000000008781c */ /* 0x000fd60003f0f070 */
[----:B------:R-:W-:Y:S05]  /*5080*/  @!P1 BRA `(.L_x_59) ;  /* 0x00000000004c9947 */ /* 0x000fea0003800000 */
[----:B------:R-:W-:-:S07]  /*5090*/  IMAD.MOV.U32 R115, RZ, RZ, RZ ;  /* 0x000000ffff737224 */ /* 0x000fce00078e00ff */
.L_x_62:
[----:B------:R-:W-:-:S06]  /*50a0*/  IMAD R34, R115, 0x10, R27 ;  /* 0x0000001073227824 */ /* 0x000fcc00078e021b */
[----:B------:R-:W2:Y:S01]  /*50b0*/  LDL.128 R32, [R34] ;  /* 0x0000000022207983 */ /* 0x000ea20000100c00 */
[----:B------:R-:W-:Y:S01]  /*50c0*/  MOV R30, 0xd9d7bdbb ;  /* 0xd9d7bdbb001e7802 */ /* 0x000fe20000000f00 */
[----:B------:R-:W-:Y:S01]  /*50d0*/  IMAD.MOV.U32 R31, RZ, RZ, 0x3ddb7cdf ;  /* 0x3ddb7cdfff1f7424 */ /* 0x000fe200078e00ff */
        /* <DEDUP_REMOVED lines=9> */
.L_x_61:
[----:B------:R-:W-:Y:S05]  /*5170*/  BSYNC.RELIABLE B5 ;  /* 0x0000000000057941 */ /* 0x000fea0003800100 */
.L_x_60:
[----:B------:R-:W-:-:S05]  /*5180*/  VIADD R115, R115, 0x1 ;  /* 0x0000000173737836 */ /* 0x000fca0000000000 */
[----:B------:R-:W-:-:S13]  /*5190*/  ISETP.NE.AND P0, PT, R115, R0, PT ;  /* 0x000000007300720c */ /* 0x000fda0003f05270 */
[----:B------:R-:W-:Y:S05]  /*51a0*/  @P0 BRA `(.L_x_62) ;  /* 0xfffffffc00bc0947 */ /* 0x000fea000383ffff */
[----:B------:R-:W-:-:S13]  /*51b0*/  PLOP3.LUT P0, PT, PT, PT, PT, 0x80, 0x8 ;  /* 0x000000000008781c */ /* 0x000fda0003f0f070 */
.L_x_59:
[----:B------:R-:W-:Y:S05]  /*51c0*/  BSYNC.RECONVERGENT B0 ;  /* 0x0000000000007941 */ /* 0x000fea0003800200 */
.L_x_58:
[----:B------:R-:W-:-:S13]  /*51d0*/  ISETP.GT.OR P0, PT, R0, 0x7, !P0 ;  /* 0x000000070000780c */ /* 0x000fda0004704670 */
[C---:B------:R-:W-:Y:S02]  /*51e0*/  @!P0 IMAD R31, R0.reuse, 0x10, R27 ;  /* 0x00000010001f8824 */ /* 0x040fe400078e021b */
[----:B------:R-:W-:-:S03]  /*51f0*/  @!P0 VIADD R30, R0, 0x1 ;  /* 0x00000001001e8836 */ /* 0x000fc60000000000 */
[----:B------:R0:W-:Y:S01]  /*5200*/  @!P0 STL.128 [R31], R60 ;  /* 0x0000003c1f008387 */ /* 0x0001e20000100c00 */
[----:B------:R-:W-:-:S07]  /*5210*/  @!P0 IMAD.MOV.U32 R0, RZ, RZ, R30 ;  /* 0x000000ffff008224 */ /* 0x000fce00078e001e */
.L_x_53:
[----:B------:R-:W-:Y:S05]  /*5220*/  BSYNC.RECONVERGENT B4 ;  /* 0x0000000000047941 */ /* 0x000fea0003800200 */
.L_x_46:
[----:B------:R-:W-:Y:S05]  /*5230*/  WARPSYNC.ALL ;  /* 0x0000000000007948 */ /* 0x000fea0003800000 */
[----:B------:R-:W-:Y:S01]  /*5240*/  DADD R32, -R38, R54 ;  /* 0x0000000026207229 */ /* 0x000fe20000000136 */
[----:B------:R-:W-:Y:S01]  /*5250*/  UMOV UR6, 0xd9d7bdbb ;  /* 0xd9d7bdbb00067882 */ /* 0x000fe20000000000 */
[----:B------:R-:W-:Y:S01]  /*5260*/  DADD R34, R36, -R48 ;  /* 0x0000000024227229 */ /* 0x000fe20000000830 */
[----:B------:R-:W-:Y:S01]  /*5270*/  UMOV UR7, 0x3ddb7cdf ;  /* 0x3ddb7cdf00077882 */ /* 0x000fe20000000000 */
[----:B0-----:R-:W-:Y:S01]  /*5280*/  DADD R60, -R38, R58 ;  /* 0x00000000263c7229 */ /* 0x001fe2000000013a */
[----:B------:R-:W-:Y:S01]  /*5290*/  BSSY.RECONVERGENT B5, `(.L_x_63) ;  /* 0x000009c000057945 */ /* 0x000fe20003800200 */
[----:B------:R-:W-:-:S03]  /*52a0*/  DADD R30, -R36, R52 ;  /* 0x00000000241e7229 */ /* 0x000fc60000000134 */
[----:B------:R-:W-:Y:S01]  /*52b0*/  BSSY.RELIABLE B4, `(.L_x_64) ;  /* 0x000007c000047945 */ /* 0x000fe20003800100 */
[----:B------:R-:W-:Y:S02]  /*52c0*/  DMUL R32, R32, R34 ;  /* 0x0000002220207228 */ /* 0x000fe40000000000 */
[----:B------:R-:W-:Y:S02]  /*52d0*/  DMUL R60, R34, R60 ;  /* 0x0000003c223c7228 */ /* 0x000fe40000000000 */
[----:B------:R-:W-:-:S04]  /*52e0*/  DADD R34, -R36, R56 ;  /* 0x0000000024227229 */ /* 0x000fc80000000138 */
[----:B------:R-:W-:Y:S01]  /*52f0*/  DFMA R30, R2, R30, -R32 ;  /* 0x0000001e021e722b */ /* 0x000fe20000000820 */
[----:B------:R-:W-:-:S03]  /*5300*/  IMAD.MOV.U32 R32, RZ, RZ, 0x1 ;  /* 0x00000001ff207424 */ /* 0x000fc600078e00ff */
[----:B------:R-:W-:-:S04]  /*5310*/  DFMA R34, R2, R34, -R60 ;  /* 0x000000220222722b */ /* 0x000fc8000000083c */
[C---:B------:R-:W-:Y:S02]  /*5320*/  DSETP.GT.AND P0, PT, R30.reuse, RZ, PT ;  /* 0x000000ff1e00722a */ /* 0x040fe40003f04000 */
[----:B------:R-:W-:Y:S02]  /*5330*/  DSETP.GEU.AND P2, PT, |R30|, UR6, PT ;  /* 0x000000061e007e2a */ /* 0x000fe4000bf4e200 */
[C---:B------:R-:W-:Y:S02]  /*5340*/  DSETP.GT.AND P3, PT, R34.reuse, RZ, PT ;  /* 0x000000ff2200722a */ /* 0x040fe40003f64000 */
[----:B------:R-:W-:Y:S01]  /*5350*/  DSETP.GEU.AND P1, PT, |R34|, UR6, PT ;  /* 0x0000000622007e2a */ /* 0x000fe2000bf2e200 */
[----:B------:R-:W-:-:S03]  /*5360*/  SEL R30, R32, 0x2, P0 ;  /* 0x00000002201e7807 */ /* 0x000fc60000000000 */
[----:B------:R-:W-:Y:S02]  /*5370*/  SEL R31, R32, 0x2, P3 ;  /* 0x00000002201f7807 */ /* 0x000fe40001800000 */
        /* <DEDUP_REMOVED lines=16> */
.L_x_66:
        /* <DEDUP_REMOVED lines=11> */
.L_x_68:
        /* <DEDUP_REMOVED lines=10> */
.L_x_69:
        /* <DEDUP_REMOVED lines=13> */
.L_x_65:
        /* <DEDUP_REMOVED lines=10> */
[----:B0-----:R-:W-:-:S06]  /*5740*/  DFMA R32, -R52, R30, 1 ;  /* 0x3ff000003420742b */ /* 0x001fcc000000011e */
[----:B------:R-:W-:Y:S02]  /*5750*/  DMUL R112, R112, R54 ;  /* 0x0000003670707228 */ /* 0x000fe40000000000 */
[----:B------:R-:W-:-:S06]  /*5760*/  DFMA R32, R32, R32, R32 ;  /* 0x000000202020722b */ /* 0x000fcc0000000020 */
[----:B------:R-:W-:Y:S02]  /*5770*/  DFMA R112, R64, R110, -R112 ;  /* 0x0000006e4070722b */ /* 0x000fe40000000870 */
[----:B------:R-:W-:-:S08]  /*5780*/  DFMA R32, R30, R32, R30 ;  /* 0x000000201e20722b */ /* 0x000fd0000000001e */
[----:B------:R-:W-:Y:S01]  /*5790*/  FSETP.GEU.AND P1, PT, |R113|, 6.5827683646048100446e-37, PT ;  /* 0x036000007100780b */ /* 0x000fe20003f2e200 */
        /* <DEDUP_REMOVED lines=14> */
.L_x_72:
[----:B------:R-:W-:Y:S05]  /*5880*/  BSYNC.RECONVERGENT B6 ;  /* 0x0000000000067941 */ /* 0x000fea0003800200 */
.L_x_71:
[----:B------:R-:W0:Y:S01]  /*5890*/  MUFU.RCP64H R33, R53 ;  /* 0x0000003500217308 */ /* 0x000e220000001800 */
[----:B------:R-:W-:Y:S01]  /*58a0*/  IMAD.MOV.U32 R32, RZ, RZ, 0x1 ;  /* 0x00000001ff207424 */ /* 0x000fe200078e00ff */
[----:B------:R-:W-:Y:S01]  /*58b0*/  DMUL R110, R2, R110 ;  /* 0x0000006e026e7228 */ /* 0x000fe20000000000 */
[----:B------:R-:W-:Y:S01]  /*58c0*/  BSSY.RECONVERGENT B6, `(.L_x_73) ;  /* 0x0000018000067945 */ /* 0x000fe20003800200 */
[----:B------:R-:W-:Y:S02]  /*58d0*/  IMAD.MOV.U32 R60, RZ, RZ, R30 ;  /* 0x000000ffff3c7224 */ /* 0x000fe400078e001e */
[----:B------:R-:W-:-:S04]  /*58e0*/  IMAD.MOV.U32 R61, RZ, RZ, R31 ;  /* 0x000000ffff3d7224 */ /* 0x000fc800078e001f */
[----:B------:R-:W-:Y:S02]  /*58f0*/  DFMA R110, R108, R54, -R110 ;  /* 0x000000366c6e722b */ /* 0x000fe4000000086e */
[----:B0-----:R-:W-:-:S08]  /*5900*/  DFMA R34, -R52, R32, 1 ;  /* 0x3ff000003422742b */ /* 0x001fd00000000120 */
[----:B------:R-:W-:Y:S01]  /*5910*/  FSETP.GEU.AND P1, PT, |R111|, 6.5827683646048100446e-37, PT ;  /* 0x036000006f00780b */ /* 0x000fe20003f2e200 */
        /* <DEDUP_REMOVED lines=16> */
[----:B------:R-:W-:Y:S01]  /*5a20*/  IMAD.MOV.U32 R32, RZ, RZ, R30 ;  /* 0x000000ffff207224 */ /* 0x000fe200078e001e */
[----:B------:R-:W-:-:S07]  /*5a30*/  MOV R33, R31 ;  /* 0x0000001f00217202 */ /* 0x000fce0000000f00 */
.L_x_74:
[----:B------:R-:W-:Y:S05]  /*5a40*/  BSYNC.RECONVERGENT B6 ;  /* 0x0000000000067941 */ /* 0x000fea0003800200 */
.L_x_73:
[----:B------:R-:W-:Y:S02]  /*5a50*/  IMAD.MOV.U32 R62, RZ, RZ, R32 ;  /* 0x000000ffff3e7224 */ /* 0x000fe400078e0020 */
[----:B------:R-:W-:-:S07]  /*5a60*/  IMAD.MOV.U32 R63, RZ, RZ, R33 ;  /* 0x000000ffff3f7224 */ /* 0x000fce00078e0021 */
.L_x_67:
[----:B------:R-:W-:Y:S05]  /*5a70*/  BSYNC.RELIABLE B4 ;  /* 0x0000000000047941 */ /* 0x000fea0003800100 */
.L_x_64:
[----:B------:R-:W-:Y:S01]  /*5a80*/  ISETP.GE.AND P1, PT, R0, 0x1, PT ;  /* 0x000000010000780c */ /* 0x000fe20003f26270 */
[----:B------:R-:W-:Y:S01]  /*5a90*/  BSSY.RECONVERGENT B0, `(.L_x_75) ;  /* 0x0000016000007945 */ /* 0x000fe20003800200 */
[----:B------:R-:W-:-:S11]  /*5aa0*/  PLOP3.LUT P0, PT, PT, PT, PT, 0x80, 0x8 ;  /* 0x000000000008781c */ /* 0x000fd60003f0f070 */
[----:B------:R-:W-:Y:S05]  /*5ab0*/  @!P1 BRA `(.L_x_76) ;  /* 0x00000000004c9947 */ /* 0x000fea0003800000 */
[----:B------:R-:W-:-:S07]  /*5ac0*/  IMAD.MOV.U32 R52, RZ, RZ, RZ ;  /* 0x000000ffff347224 */ /* 0x000fce00078e00ff */
.L_x_79:
        /* <DEDUP_REMOVED lines=13> */
.L_x_78:
[----:B------:R-:W-:Y:S05]  /*5ba0*/  BSYNC.RELIABLE B6 ;  /* 0x0000000000067941 */ /* 0x000fea0003800100 */
.L_x_77:
[----:B------:R-:W-:-:S05]  /*5bb0*/  VIADD R52, R52, 0x1 ;  /* 0x0000000134347836 */ /* 0x000fca0000000000 */
[----:B------:R-:W-:-:S13]  /*5bc0*/  ISETP.NE.AND P0, PT, R52, R0, PT ;  /* 0x000000003400720c */ /* 0x000fda0003f05270 */
[----:B------:R-:W-:Y:S05]  /*5bd0*/  @P0 BRA `(.L_x_79) ;  /* 0xfffffffc00bc0947 */ /* 0x000fea000383ffff */
[----:B------:R-:W-:-:S13]  /*5be0*/  PLOP3.LUT P0, PT, PT, PT, PT, 0x80, 0x8 ;  /* 0x000000000008781c */ /* 0x000fda0003f0f070 */
.L_x_76:
[----:B------:R-:W-:Y:S05]  /*5bf0*/  BSYNC.RECONVERGENT B0 ;  /* 0x0000000000007941 */ /* 0x000fea0003800200 */
.L_x_75:
[----:B------:R-:W-:-:S13]  /*5c00*/  ISETP.GT.OR P0, PT, R0, 0x7, !P0 ;  /* 0x000000070000780c */ /* 0x000fda0004704670 */
[C---:B------:R-:W-:Y:S01]  /*5c10*/  @!P0 IMAD R31, R0.reuse, 0x10, R27 ;  /* 0x00000010001f8824 */ /* 0x040fe200078e021b */
[----:B------:R-:W-:-:S04]  /*5c20*/  @!P0 IADD3 R30, PT, PT, R0, 0x1, RZ ;  /* 0x00000001001e8810 */ /* 0x000fc80007ffe0ff */
[----:B------:R0:W-:Y:S01]  /*5c30*/  @!P0 STL.128 [R31], R60 ;  /* 0x0000003c1f008387 */ /* 0x0001e20000100c00 */
[----:B------:R-:W-:-:S07]  /*5c40*/  @!P0 IMAD.MOV.U32 R0, RZ, RZ, R30 ;  /* 0x000000ffff008224 */ /* 0x000fce00078e001e */
.L_x_70:
[----:B------:R-:W-:Y:S05]  /*5c50*/  BSYNC.RECONVERGENT B5 ;  /* 0x0000000000057941 */ /* 0x000fea0003800200 */
.L_x_63:
[----:B------:R-:W-:Y:S05]  /*5c60*/  WARPSYNC.ALL ;  /* 0x0000000000007948 */ /* 0x000fea0003800000 */
[----:B------:R-:W-:Y:S05]  /*5c70*/  @P4 BRA `(.L_x_80) ;  /* 0xffffffd000a84947 */ /* 0x000fea000383ffff */
[----:B------:R-:W-:Y:S01]  /*5c80*/  DSETP.GT.AND P1, PT, R42, R38, PT ;  /* 0x000000262a00722a */ /* 0x000fe20003f24000 */
[----:B------:R-:W-:Y:S01]  /*5c90*/  BSSY.RECONVERGENT B0, `(.L_x_81) ;  /* 0x000002f000007945 */ /* 0x000fe20003800200 */
[----:B------:R-:W-:-:S04]  /*5ca0*/  DSETP.GT.AND P0, PT, R40, R36, PT ;  /* 0x000000242800722a */ /* 0x000fc80003f04000 */
[----:B------:R-:W-:Y:S02]  /*5cb0*/  FSEL R20, R42, R38, P1 ;  /* 0x000000262a147208 */ /* 0x000fe40000800000 */
[----:B------:R-:W-:Y:S02]  /*5cc0*/  FSEL R21, R43, R39, P1 ;  /* 0x000000272b157208 */ /* 0x000fe40000800000 */
[----:B------:R-:W-:Y:S02]  /*5cd0*/  FSEL R2, R40, R36, P0 ;  /* 0x0000002428027208 */ /* 0x000fe40000000000 */
[----:B------:R-:W-:Y:S02]  /*5ce0*/  FSEL R3, R41, R37, P0 ;  /* 0x0000002529037208 */ /* 0x000fe40000000000 */
[----:B------:R-:W-:-:S04]  /*5cf0*/  DSETP.GT.AND P1, PT, R46, R20, PT ;  /* 0x000000142e00722a */ /* 0x000fc80003f24000 */
[----:B------:R-:W-:Y:S02]  /*5d00*/  DSETP.GT.AND P0, PT, R44, R2, PT ;  /* 0x000000022c00722a */ /* 0x000fe40003f04000 */
        /* <DEDUP_REMOVED lines=8> */
[----:B------:R-:W-:Y:S01]  /*5d90*/  FSEL R22, R48, R2, P0 ;  /* 0x0000000230167208 */ /* 0x000fe20000000000 */
[----:B------:R-:W-:Y:S01]  /*5da0*/  IMAD.MOV.U32 R2, RZ, RZ, RZ ;  /* 0x000000ffff027224 */ /* 0x000fe200078e00ff */
[----:B------:R-:W-:Y:S01]  /*5db0*/  FSEL R23, R49, R3, P0 ;  /* 0x0000000331177208 */ /* 0x000fe20000000000 */
[----:B------:R-:W-:Y:S01]  /*5dc0*/  VIADD R3, R1, 0xc0 ;  /* 0x000000c001037836 */ /* 0x000fe20000000000 */
[----:B------:R-:W-:-:S06]  /*5dd0*/  DSETP.GT.AND P0, PT, R6, R20, PT ;  /* 0x000000140600722a */ /* 0x000fcc0003f04000 */
[----:B------:R-:W-:-:S14]  /*5de0*/  DSETP.GT.OR P0, PT, R4, R22, P0 ;  /* 0x000000160400722a */ /* 0x000fdc0000704400 */
[----:B------:R-:W-:Y:S05]  /*5df0*/  @P0 BRA `(.L_x_82) ;  /* 0x0000000000600947 */ /* 0x000fea0003800000 */
[----:B0-----:R-:W-:Y:S02]  /*5e00*/  DADD R30, -R4, R36 ;  /* 0x00000000041e7229 */ /* 0x001fe40000000124 */
[C---:B------:R-:W-:Y:S02]  /*5e10*/  DADD R32, -R6.reuse, R42 ;  /* 0x0000000006207229 */ /* 0x040fe4000000012a */
[----:B------:R-:W-:Y:S02]  /*5e20*/  DADD R24, -R6, R38 ;  /* 0x0000000006187229 */ /* 0x000fe40000000126 */
[----:B------:R-:W-:-:S04]  /*5e30*/  DADD R26, -R4, R40 ;  /* 0x00000000041a7229 */ /* 0x000fc80000000128 */
[----:B------:R-:W-:-:S08]  /*5e40*/  DMUL R34, R30, R32 ;  /* 0x000000201e227228 */ /* 0x000fd00000000000 */
[----:B------:R-:W-:-:S08]  /*5e50*/  DFMA R34, R24, R26, -R34 ;  /* 0x0000001a1822722b */ /* 0x000fd00000000822 */
[----:B------:R-:W-:-:S14]  /*5e60*/  DSETP.GE.AND P0, PT, R34, RZ, PT ;  /* 0x000000ff2200722a */ /* 0x000fdc0003f06000 */
[----:B------:R-:W-:Y:S05]  /*5e70*/  @P0 BRA `(.L_x_82) ;  /* 0x0000000000400947 */ /* 0x000fea0003800000 */
[----:B------:R-:W-:Y:S02]  /*5e80*/  DADD R52, -R6, R46 ;  /* 0x0000000006347229 */ /* 0x000fe4000000012e */
[----:B------:R-:W-:-:S06]  /*5e90*/  DADD R34, -R4, R44 ;  /* 0x0000000004227229 */ /* 0x000fcc000000012c */
[----:B------:R-:W-:-:S08]  /*5ea0*/  DMUL R26, R26, R52 ;  /* 0x000000341a1a7228 */ /* 0x000fd00000000000 */
[----:B------:R-:W-:-:S08]  /*5eb0*/  DFMA R26, R32, R34, -R26 ;  /* 0x00000022201a722b */ /* 0x000fd0000000081a */
[----:B------:R-:W-:-:S14]  /*5ec0*/  DSETP.GE.AND P0, PT, R26, RZ, PT ;  /* 0x000000ff1a00722a */ /* 0x000fdc0003f06000 */
[----:B------:R-:W-:Y:S05]  /*5ed0*/  @P0 BRA `(.L_x_82) ;  /* 0x0000000000280947 */ /* 0x000fea0003800000 */
[----:B------:R-:W-:Y:S02]  /*5ee0*/  DADD R26, -R4, R48 ;  /* 0x00000000041a7229 */ /* 0x000fe40000000130 */
[----:B------:R-:W-:-:S06]  /*5ef0*/  DADD R32, -R6, R50 ;  /* 0x0000000006207229 */ /* 0x000fcc0000000132 */
[----:B------:R-:W-:Y:S02]  /*5f00*/  DMUL R24, R24, R26 ;  /* 0x0000001a18187228 */ /* 0x000fe40000000000 */
[----:B------:R-:W-:-:S06]  /*5f10*/  DMUL R34, R34, R32 ;  /* 0x0000002022227228 */ /* 0x000fcc0000000000 */
[----:B------:R-:W-:Y:S02]  /*5f20*/  DFMA R24, R30, R32, -R24 ;  /* 0x000000201e18722b */ /* 0x000fe40000000818 */
[----:B------:R-:W-:-:S06]  /*5f30*/  DFMA R34, R52, R26, -R34 ;  /* 0x0000001a3422722b */ /* 0x000fcc0000000822 */
[----:B------:R-:W-:-:S06]  /*5f40*/  DSETP.GE.AND P0, PT, R24, RZ, PT ;  /* 0x000000ff1800722a */ /* 0x000fcc0003f06000 */
[----:B------:R-:W-:-:S14]  /*5f50*/  DSETP.GE.OR P0, PT, R34, RZ, P0 ;  /* 0x000000ff2200722a */ /* 0x000fdc0000706400 */
[----:B------:R1:W-:Y:S01]  /*5f60*/  @!P0 STL.128 [R1+0xc0], R4 ;  /* 0x0000c00401008387 */ /* 0x0003e20000100c00 */
[----:B------:R-:W-:-:S07]  /*5f70*/  @!P0 IMAD.MOV.U32 R2, RZ, RZ, 0x1 ;  /* 0x00000001ff028424 */ /* 0x000fce00078e00ff */
.L_x_82:
[----:B------:R-:W-:Y:S05]  /*5f80*/  BSYNC.RECONVERGENT B0 ;  /* 0x0000000000007941 */ /* 0x000fea0003800200 */
.L_x_81:
        /* <DEDUP_REMOVED lines=10> */
[----:B0-----:R-:W-:Y:S02]  /*6030*/  FSEL R31, R15, R27, P1 ;  /* 0x0000001b0f1f7208 */ /* 0x001fe40000800000 */
        /* <DEDUP_REMOVED lines=8> */
[----:B------:R-:W-:-:S06]  /*60c0*/  DSETP.GT.AND P0, PT, R38, R24, PT ;  /* 0x000000182600722a */ /* 0x000fcc0003f04000 */
[----:B------:R-:W-:-:S14]  /*60d0*/  DSETP.GT.OR P0, PT, R36, R26, P0 ;  /* 0x0000001a2400722a */ /* 0x000fdc0000704400 */
[----:B------:R-:W-:Y:S05]  /*60e0*/  @P0 BRA `(.L_x_84) ;  /* 0x0000000000680947 */ /* 0x000fea0003800000 */
[----:B------:R-:W-:Y:S02]  /*60f0*/  DADD R34, R4, -R36 ;  /* 0x0000000004227229 */ /* 0x000fe40000000824 */
[--C-:B------:R-:W-:Y:S02]  /*6100*/  DADD R52, R10, -R38.reuse ;  /* 0x000000000a347229 */ /* 0x100fe40000000826 */
[----:B------:R-:W-:Y:S02]  /*6110*/  DADD R30, R6, -R38 ;  /* 0x00000000061e7229 */ /* 0x000fe40000000826 */
[----:B------:R-:W-:-:S04]  /*6120*/  DADD R32, R8, -R36 ;  /* 0x0000000008207229 */ /* 0x000fc80000000824 */
[----:B------:R-:W-:-:S08]  /*6130*/  DMUL R54, R34, R52 ;  /* 0x0000003422367228 */ /* 0x000fd00000000000 */
[----:B------:R-:W-:-:S08]  /*6140*/  DFMA R54, R30, R32, -R54 ;  /* 0x000000201e36722b */ /* 0x000fd00000000836 */
[----:B------:R-:W-:-:S14]  /*6150*/  DSETP.GE.AND P0, PT, R54, RZ, PT ;  /* 0x000000ff3600722a */ /* 0x000fdc0003f06000 */
[----:B------:R-:W-:Y:S05]  /*6160*/  @P0 BRA `(.L_x_84) ;  /* 0x0000000000480947 */ /* 0x000fea0003800000 */
[----:B------:R-:W-:Y:S02]  /*6170*/  DADD R56, R14, -R38 ;  /* 0x000000000e387229 */ /* 0x000fe40000000826 */
[----:B------:R-:W-:-:S06]  /*6180*/  DADD R54, R12, -R36 ;  /* 0x000000000c367229 */ /* 0x000fcc0000000824 */
[----:B------:R-:W-:-:S08]  /*6190*/  DMUL R32, R32, R56 ;  /* 0x0000003820207228 */ /* 0x000fd00000000000 */
[----:B------:R-:W-:-:S08]  /*61a0*/  DFMA R32, R52, R54, -R32 ;  /* 0x000000363420722b */ /* 0x000fd00000000820 */
[----:B------:R-:W-:-:S14]  /*61b0*/  DSETP.GE.AND P0, PT, R32, RZ, PT ;  /* 0x000000ff2000722a */ /* 0x000fdc0003f06000 */
[----:B------:R-:W-:Y:S05]  /*61c0*/  @P0 BRA `(.L_x_84) ;  /* 0x0000000000300947 */ /* 0x000fea0003800000 */
[----:B------:R-:W-:Y:S02]  /*61d0*/  DADD R32, R16, -R36 ;  /* 0x0000000010207229 */ /* 0x000fe40000000824 */
[----:B------:R-:W-:-:S06]  /*61e0*/  DADD R52, R18, -R38 ;  /* 0x0000000012347229 */ /* 0x000fcc0000000826 */
[----:B------:R-:W-:Y:S02]  /*61f0*/  DMUL R30, R30, R32 ;  /* 0x000000201e1e7228 */ /* 0x000fe40000000000 */
[----:B------:R-:W-:-:S06]  /*6200*/  DMUL R54, R54, R52 ;  /* 0x0000003436367228 */ /* 0x000fcc0000000000 */
[----:B------:R-:W-:Y:S02]  /*6210*/  DFMA R30, R34, R52, -R30 ;  /* 0x00000034221e722b */ /* 0x000fe4000000081e */
[----:B------:R-:W-:-:S06]  /*6220*/  DFMA R54, R56, R32, -R54 ;  /* 0x000000203836722b */ /* 0x000fcc0000000836 */
[----:B------:R-:W-:-:S06]  /*6230*/  DSETP.GE.AND P0, PT, R30, RZ, PT ;  /* 0x000000ff1e00722a */ /* 0x000fcc0003f06000 */
[----:B------:R-:W-:-:S14]  /*6240*/  DSETP.GE.OR P0, PT, R54, RZ, P0 ;  /* 0x000000ff3600722a */ /* 0x000fdc0000706400 */
[C---:B------:R-:W-:Y:S02]  /*6250*/  @!P0 IMAD R31, R2.reuse, 0x10, R3 ;  /* 0x00000010021f8824 */ /* 0x040fe400078e0203 */
[----:B------:R-:W-:-:S03]  /*6260*/  @!P0 VIADD R29, R2, 0x1 ;  /* 0x00000001021d8836 */ /* 0x000fc60000000000 */
[----:B------:R0:W-:Y:S01]  /*6270*/  @!P0 STL.128 [R31], R36 ;  /* 0x000000241f008387 */ /* 0x0001e20000100c00 */
[----:B------:R-:W-:-:S07]  /*6280*/  @!P0 IMAD.MOV.U32 R2, RZ, RZ, R29 ;  /* 0x000000ffff028224 */ /* 0x000fce00078e001d */
.L_x_84:
[----:B------:R-:W-:Y:S05]  /*6290*/  BSYNC.RECONVERGENT B0 ;  /* 0x0000000000007941 */ /* 0x000fea0003800200 */
.L_x_83:
[----:B------:R-:W-:Y:S01]  /*62a0*/  DSETP.GT.AND P0, PT, R10, R20, PT ;  /* 0x000000140a00722a */ /* 0x000fe20003f04000 */
[----:B------:R-:W-:Y:S05]  /*62b0*/  BSSY.RECONVERGENT B0, `(.L_x_85) ;  /* 0x000001d000007945 */ /* 0x000fea0003800200 */
[----:B------:R-:W-:-:S14]  /*62c0*/  DSETP.GT.OR P0, PT, R8, R22, P0 ;  /* 0x000000160800722a */ /* 0x000fdc0000704400 */
[----:B------:R-:W-:Y:S05]  /*62d0*/  @P0 BRA `(.L_x_86) ;  /* 0x0000000000680947 */ /* 0x000fea0003800000 */
[----:B------:R-:W-:Y:S02]  /*62e0*/  DADD R34, -R8, R36 ;  /* 0x0000000008227229 */ /* 0x000fe40000000124 */
[C---:B------:R-:W-:Y:S02]  /*62f0*/  DADD R52, -R10.reuse, R42 ;  /* 0x000000000a347229 */ /* 0x040fe4000000012a */
[----:B0-----:R-:W-:Y:S02]  /*6300*/  DADD R30, -R10, R38 ;  /* 0x000000000a1e7229 */ /* 0x001fe40000000126 */
        /* <DEDUP_REMOVED lines=19> */
[C---:B------:R-:W-:Y:S01]  /*6440*/  @!P0 IMAD R31, R2.reuse, 0x10, R3 ;  /* 0x00000010021f8824 */ /* 0x040fe200078e0203 */
[----:B------:R-:W-:-:S04]  /*6450*/  @!P0 IADD3 R29, PT, PT, R2, 0x1, RZ ;  /* 0x00000001021d8810 */ /* 0x000fc80007ffe0ff */
[----:B------:R2:W-:Y:S01]  /*6460*/  @!P0 STL.128 [R31], R8 ;  /* 0x000000081f008387 */ /* 0x0005e20000100c00 */
[----:B------:R-:W-:-:S07]  /*6470*/  @!P0 IMAD.MOV.U32 R2, RZ, RZ, R29 ;  /* 0x000000ffff028224 */ /* 0x000fce00078e001d */
.L_x_86:
[----:B------:R-:W-:Y:S05]  /*6480*/  BSYNC.RECONVERGENT B0 ;  /* 0x0000000000007941 */ /* 0x000fea0003800200 */
.L_x_85:
[----:B------:R-:W-:Y:S01]  /*6490*/  DSETP.GT.AND P0, PT, R42, R24, PT ;  /* 0x000000182a00722a */ /* 0x000fe20003f04000 */
[----:B------:R-:W-:Y:S05]  /*64a0*/  BSSY.RECONVERGENT B0, `(.L_x_87) ;  /* 0x000001d000007945 */ /* 0x000fea0003800200 */
[----:B------:R-:W-:-:S14]  /*64b0*/  DSETP.GT.OR P0, PT, R40, R26, P0 ;  /* 0x0000001a2800722a */ /* 0x000fdc0000704400 */
[----:B------:R-:W-:Y:S05]  /*64c0*/  @P0 BRA `(.L_x_88) ;  /* 0x0000000000680947 */ /* 0x000fea0003800000 */
[----:B------:R-:W-:Y:S02]  /*64d0*/  DADD R34, R4, -R40 ;  /* 0x0000000004227229 */ /* 0x000fe40000000828 */
[--C-:B------:R-:W-:Y:S02]  /*64e0*/  DADD R52, R10, -R42.reuse ;  /* 0x000000000a347229 */ /* 0x100fe4000000082a */
[----:B0-2---:R-:W-:Y:S02]  /*64f0*/  DADD R30, R6, -R42 ;  /* 0x00000000061e7229 */ /* 0x005fe4000000082a */
        /* <DEDUP_REMOVED lines=23> */
.L_x_88:
[----:B------:R-:W-:Y:S05]  /*6670*/  BSYNC.RECONVERGENT B0 ;  /* 0x0000000000007941 */ /* 0x000fea0003800200 */
.L_x_87:
[----:B------:R-:W-:Y:S01]  /*6680*/  DSETP.GT.AND P0, PT, R14, R20, PT ;  /* 0x000000140e00722a */ /* 0x000fe20003f04000 */
[----:B------:R-:W-:Y:S05]  /*6690*/  BSSY.RECONVERGENT B0, `(.L_x_89) ;  /* 0x000001d000007945 */ /* 0x000fea0003800200 */
[----:B------:R-:W-:-:S14]  /*66a0*/  DSETP.GT.OR P0, PT, R12, R22, P0 ;  /* 0x000000160c00722a */ /* 0x000fdc0000704400 */
[----:B------:R-:W-:Y:S05]  /*66b0*/  @P0 BRA `(.L_x_90) ;  /* 0x0000000000680947 */ /* 0x000fea0003800000 */
[----:B------:R-:W-:Y:S02]  /*66c0*/  DADD R34, -R12, R36 ;  /* 0x000000000c227229 */ /* 0x000fe40000000124 */
[C---:B------:R-:W-:Y:S02]  /*66d0*/  DADD R52, -R14.reuse, R42 ;  /* 0x000000000e347229 */ /* 0x040fe4000000012a */
[----:B0-23--:R-:W-:Y:S02]  /*66e0*/  DADD R30, -R14, R38 ;  /* 0x000000000e1e7229 */ /* 0x00dfe40000000126 */
        /* <DEDUP_REMOVED lines=23> */
.L_x_90:
[----:B------:R-:W-:Y:S05]  /*6860*/  BSYNC.RECONVERGENT B0 ;  /* 0x0000000000007941 */ /* 0x000fea0003800200 */
.L_x_89:
[----:B------:R-:W-:Y:S01]  /*6870*/  DSETP.GT.AND P0, PT, R46, R24, PT ;  /* 0x000000182e00722a */ /* 0x000fe20003f04000 */
[----:B------:R-:W-:Y:S05]  /*6880*/  BSSY.RECONVERGENT B0, `(.L_x_91) ;  /* 0x000001d000007945 */ /* 0x000fea0003800200 */
[----:B------:R-:W-:-:S14]  /*6890*/  DSETP.GT.OR P0, PT, R44, R26, P0 ;  /* 0x0000001a2c00722a */ /* 0x000fdc0000704400 */
[----:B------:R-:W-:Y:S05]  /*68a0*/  @P0 BRA `(.L_x_92) ;  /* 0x0000000000680947 */ /* 0x000fea0003800000 */
[----:B------:R-:W-:Y:S02]  /*68b0*/  DADD R34, R4, -R44 ;  /* 0x0000000004227229 */ /* 0x000fe4000000082c */
[--C-:B------:R-:W-:Y:S02]  /*68c0*/  DADD R52, R10, -R46.reuse ;  /* 0x000000000a347229 */ /* 0x100fe4000000082e */
[----:B0-234-:R-:W-:Y:S02]  /*68d0*/  DADD R30, R6, -R46 ;  /* 0x00000000061e7229 */ /* 0x01dfe4000000082e */
        /* <DEDUP_REMOVED lines=23> */
.L_x_92:
[----:B------:R-:W-:Y:S05]  /*6a50*/  BSYNC.RECONVERGENT B0 ;  /* 0x0000000000007941 */ /* 0x000fea0003800200 */
.L_x_91:
[----:B------:R-:W-:Y:S01]  /*6a60*/  DSETP.GT.AND P0, PT, R18, R20, PT ;  /* 0x000000141200722a */ /* 0x000fe20003f04000 */
[----:B------:R-:W-:Y:S05]  /*6a70*/  BSSY.RECONVERGENT B0, `(.L_x_93) ;  /* 0x000001d000007945 */ /* 0x000fea0003800200 */
[----:B------:R-:W-:-:S14]  /*6a80*/  DSETP.GT.OR P0, PT, R16, R22, P0 ;  /* 0x000000161000722a */ /* 0x000fdc0000704400 */
[----:B------:R-:W-:Y:S05]  /*6a90*/  @P0 BRA `(.L_x_94) ;  /* 0x0000000000680947 */ /* 0x000fea0003800000 */
[----:B0-234-:R-:W-:Y:S02]  /*6aa0*/  DADD R30, -R16, R36 ;  /* 0x00000000101e7229 */ /* 0x01dfe40000000124 */
        /* <DEDUP_REMOVED lines=25> */
.L_x_94:
[----:B------:R-:W-:Y:S05]  /*6c40*/  BSYNC.RECONVERGENT B0 ;  /* 0x0000000000007941 */ /* 0x000fea0003800200 */
.L_x_93:
[----:B------:R-:W-:Y:S01]  /*6c50*/  DSETP.GT.AND P0, PT, R50, R24, PT ;  /* 0x000000183200722a */ /* 0x000fe20003f04000 */
[----:B------:R-:W-:Y:S05]  /*6c60*/  BSSY.RECONVERGENT B0, `(.L_x_95) ;  /* 0x000001d000007945 */ /* 0x000fea0003800200 */
[----:B------:R-:W-:-:S14]  /*6c70*/  DSETP.GT.OR P0, PT, R48, R26, P0 ;  /* 0x0000001a3000722a */ /* 0x000fdc0000704400 */
[----:B------:R-:W-:Y:S05]  /*6c80*/  @P0 BRA `(.L_x_96) ;  /* 0x0000000000680947 */ /* 0x000fea0003800000 */
[----:B------:R-:W-:Y:S02]  /*6c90*/  DADD R24, R4, -R48 ;  /* 0x0000000004187229 */ /* 0x000fe40000000830 */
[--C-:B------:R-:W-:Y:S02]  /*6ca0*/  DADD R26, R10, -R50.reuse ;  /* 0x000000000a1a7229 */ /* 0x100fe40000000832 */
[----:B0-----:R-:W-:Y:S02]  /*6cb0*/  DADD R20, R6, -R50 ;  /* 0x0000000006147229 */ /* 0x001fe40000000832 */
[----:B------:R-:W-:-:S04]  /*6cc0*/  DADD R22, R8, -R48 ;  /* 0x0000000008167229 */ /* 0x000fc80000000830 */
[----:B--234-:R-:W-:-:S08]  /*6cd0*/  DMUL R30, R24, R26 ;  /* 0x0000001a181e7228 */ /* 0x01cfd00000000000 */
        /* <DEDUP_REMOVED lines=21> */
.L_x_96:
[----:B------:R-:W-:Y:S05]  /*6e30*/  BSYNC.RECONVERGENT B0 ;  /* 0x0000000000007941 */ /* 0x000fea0003800200 */
.L_x_95:
[----:B------:R-:W-:Y:S01]  /*6e40*/  ISETP.GE.AND P0, PT, R0, 0x1, PT ;  /* 0x000000010000780c */ /* 0x000fe20003f06270 */
[----:B------:R-:W-:Y:S01]  /*6e50*/  BSSY.RECONVERGENT B0, `(.L_x_97) ;  /* 0x0000026000007945 */ /* 0x000fe20003800200 */
[----:B------:R-:W-:Y:S01]  /*6e60*/  IMAD.MOV.U32 R24, RZ, RZ, RZ ;  /* 0x000000ffff187224 */ /* 0x000fe200078e00ff */
[----:B------:R-:W-:-:S10]  /*6e70*/  IADD3 R29, PT, PT, R1, 0x140, RZ ;  /* 0x00000140011d7810 */ /* 0x000fd40007ffe0ff */
[----:B------:R-:W-:Y:S05]  /*6e80*/  @!P0 BRA `(.L_x_98) ;  /* 0x0000000000888947 */ /* 0x000fea0003800000 */
[C---:B------:R-:W-:Y:S01]  /*6e90*/  ISETP.GE.U32.AND P0, PT, R0.reuse, 0x4, PT ;  /* 0x000000040000780c */ /* 0x040fe20003f06070 */
[----:B------:R-:W-:Y:S01]  /*6ea0*/  BSSY.RECONVERGENT B5, `(.L_x_99) ;  /* 0x0000013000057945 */ /* 0x000fe20003800200 */
[----:B------:R-:W-:Y:S01]  /*6eb0*/  LOP3.LUT R56, R0, 0x3, RZ, 0xc0, !PT ;  /* 0x0000000300387812 */ /* 0x000fe200078ec0ff */
[----:B------:R-:W-:-:S03]  /*6ec0*/  IMAD.MOV.U32 R30, RZ, RZ, RZ ;  /* 0x000000ffff1e7224 */ /* 0x000fc600078e00ff */
[----:B------:R-:W-:-:S07]  /*6ed0*/  ISETP.NE.AND P1, PT, R56, RZ, PT ;  /* 0x000000ff3800720c */ /* 0x000fce0003f25270 */
[----:B------:R-:W-:Y:S06]  /*6ee0*/  @!P0 BRA `(.L_x_100) ;  /* 0x0000000000388947 */ /* 0x000fec0003800000 */
[----:B------:R-:W-:Y:S01]  /*6ef0*/  LOP3.LUT R30, R0, 0x7ffffffc, RZ, 0xc0, !PT ;  /* 0x7ffffffc001e7812 */ /* 0x000fe200078ec0ff */
[----:B------:R-:W-:-:S07]  /*6f00*/  IMAD.MOV.U32 R3, RZ, RZ, RZ ;  /* 0x000000ffff037224 */ /* 0x000fce00078e00ff */
.L_x_101:
[----:B0-234-:R-:W-:-:S05]  /*6f10*/  IMAD R31, R3, 0x10, R1 ;  /* 0x00000010031f7824 */ /* 0x01dfca00078e0201 */
[----:B------:R-:W2:Y:S04]  /*6f20*/  LDL.128 R20, [R31+0x40] ;  /* 0x000040001f147983 */ /* 0x000ea80000100c00 */
[----:B------:R-:W3:Y:S04]  /*6f30*/  LDL.128 R24, [R31+0x50] ;  /* 0x000050001f187983 */ /* 0x000ee80000100c00 */
[----:B------:R-:W4:Y:S04]  /*6f40*/  LDL.128 R32, [R31+0x60] ;  /* 0x000060001f207983 */ /* 0x000f280000100c00 */
[----:B------:R-:W5:Y:S01]  /*6f50*/  LDL.128 R52, [R31+0x70] ;  /* 0x000070001f347983 */ /* 0x000f620000100c00 */
[----:B------:R-:W-:-:S05]  /*6f60*/  VIADD R3, R3, 0x4 ;  /* 0x0000000403037836 */ /* 0x000fca0000000000 */
[----:B------:R-:W-:Y:S01]  /*6f70*/  ISETP.NE.AND P0, PT, R3, R30, PT ;  /* 0x0000001e0300720c */ /* 0x000fe20003f05270 */
[----:B--2---:R0:W-:Y:S04]  /*6f80*/  STL.128 [R31+0x140], R20 ;  /* 0x000140141f007387 */ /* 0x0041e80000100c00 */
[----:B---3--:R0:W-:Y:S04]  /*6f90*/  STL.128 [R31+0x150], R24 ;  /* 0x000150181f007387 */ /* 0x0081e80000100c00 */
[----:B----4-:R0:W-:Y:S04]  /*6fa0*/  STL.128 [R31+0x160], R32 ;  /* 0x000160201f007387 */ /* 0x0101e80000100c00 */
[----:B-----5:R0:W-:Y:S01]  /*6fb0*/  STL.128 [R31+0x170], R52 ;  /* 0x000170341f007387 */ /* 0x0201e20000100c00 */
[----:B------:R-:W-:Y:S05]  /*6fc0*/  @P0 BRA `(.L_x_101) ;  /* 0xfffffffc00d00947 */ /* 0x000fea000383ffff */
.L_x_100:
[----:B------:R-:W-:Y:S05]  /*6fd0*/  BSYNC.RECONVERGENT B5 ;  /* 0x0000000000057941 */ /* 0x000fea0003800200 */
.L_x_99:
[----:B0-----:R-:W-:Y:S01]  /*6fe0*/  IMAD.MOV.U32 R24, RZ, RZ, R0 ;  /* 0x000000ffff187224 */ /* 0x001fe200078e0000 */
[----:B------:R-:W-:Y:S06]  /*6ff0*/  @!P1 BRA `(.L_x_98) ;  /* 0x00000000002c9947 */ /* 0x000fec0003800000 */
[----:B------:R-:W-:Y:S01]  /*7000*/  BSSY.RECONVERGENT B5, `(.L_x_102) ;  /* 0x0000009000057945 */ /* 0x000fe20003800200 */
[----:B------:R-:W-:-:S07]  /*7010*/  IMAD.MOV.U32 R3, RZ, RZ, RZ ;  /* 0x000000ffff037224 */ /* 0x000fce00078e00ff */
.L_x_103:
[----:B0-----:R-:W-:-:S05]  /*7020*/  IMAD R25, R30, 0x10, R1 ;  /* 0x000000101e197824 */ /* 0x001fca00078e0201 */
[----:B------:R-:W5:Y:S01]  /*7030*/  LDL.128 R20, [R25+0x40] ;  /* 0x0000400019147983 */ /* 0x000f620000100c00 */
[----:B------:R-:W-:Y:S01]  /*7040*/  VIADD R3, R3, 0x1 ;  /* 0x0000000103037836 */ /* 0x000fe20000000000 */
[----:B------:R-:W-:-:S04]  /*7050*/  IADD3 R30, PT, PT, R30, 0x1, RZ ;  /* 0x000000011e1e7810 */ /* 0x000fc80007ffe0ff */
[----:B------:R-:W-:Y:S01]  /*7060*/  ISETP.NE.AND P0, PT, R3, R56, PT ;  /* 0x000000380300720c */ /* 0x000fe20003f05270 */
[----:B-----5:R0:W-:-:S12]  /*7070*/  STL.128 [R25+0x140], R20 ;  /* 0x0001401419007387 */ /* 0x0201d80000100c00 */
[----:B------:R-:W-:Y:S05]  /*7080*/  @P0 BRA `(.L_x_103) ;  /* 0xfffffffc00e40947 */ /* 0x000fea000383ffff */
[----:B------:R-:W-:Y:S05]  /*7090*/  BSYNC.RECONVERGENT B5 ;  /* 0x0000000000057941 */ /* 0x000fea0003800200 */
.L_x_102:
[----:B------:R-:W-:-:S07]  /*70a0*/  IMAD.MOV.U32 R24, RZ, RZ, R0 ;  /* 0x000000ffff187224 */ /* 0x000fce00078e0000 */
.L_x_98:
[----:B------:R-:W-:Y:S05]  /*70b0*/  BSYNC.RECONVERGENT B0 ;  /* 0x0000000000007941 */ /* 0x000fea0003800200 */
.L_x_97:
[----:B------:R-:W-:Y:S01]  /*70c0*/  ISETP.NE.AND P0, PT, R2, RZ, PT ;  /* 0x000000ff0200720c */ /* 0x000fe20003f05270 */
[----:B------:R-:W-:Y:S01]  /*70d0*/  BSSY.RECONVERGENT B0, `(.L_x_104) ;  /* 0x000002a000007945 */ /* 0x000fe20003800200 */
[----:B------:R-:W-:-:S11]  /*70e0*/  IMAD.MOV.U32 R0, RZ, RZ, R24 ;  /* 0x000000ffff007224 */ /* 0x000fd600078e0018 */
[----:B------:R-:W-:Y:S05]  /*70f0*/  @!P0 BRA `(.L_x_105) ;  /* 0x00000000009c8947 */ /* 0x000fea0003800000 */
[----:B0-----:R-:W5:Y:S01]  /*7100*/  LDL.128 R20, [R1+0xc0] ;  /* 0x0000c00001147983 */ /* 0x001f620000100c00 */
[----:B------:R-:W-:Y:S01]  /*7110*/  IMAD R3, R24, 0x10, R29 ;  /* 0x0000001018037824 */ /* 0x000fe200078e021d */
[----:B------:R-:W-:Y:S01]  /*7120*/  ISETP.NE.AND P0, PT, R2, 0x1, PT ;  /* 0x000000010200780c */ /* 0x000fe20003f05270 */
[----:B------:R-:W-:-:S03]  /*7130*/  VIADD R0, R24, 0x1 ;  /* 0x0000000118007836 */ /* 0x000fc60000000000 */
[----:B-----5:R0:W-:Y:S09]  /*7140*/  STL.128 [R3], R20 ;  /* 0x0000001403007387 */ /* 0x0201f20000100c00 */
[----:B------:R-:W-:Y:S05]  /*7150*/  @!P0 BRA `(.L_x_105) ;  /* 0x0000000000848947 */ /* 0x000fea0003800000 */
[----:B0-----:R-:W5:Y:S01]  /*7160*/  LDL.128 R20, [R1+0xd0] ;  /* 0x0000d00001147983 */ /* 0x001f620000100c00 */
[----:B------:R-:W-:Y:S01]  /*7170*/  ISETP.NE.AND P0, PT, R2, 0x2, PT ;  /* 0x000000020200780c */ /* 0x000fe20003f05270 */
[----:B------:R-:W-:Y:S02]  /*7180*/  VIADD R0, R24, 0x2 ;  /* 0x0000000218007836 */ /* 0x000fe40000000000 */
[----:B-----5:R0:W-:Y:S10]  /*7190*/  STL.128 [R3+0x10], R20 ;  /* 0x0000101403007387 */ /* 0x0201f40000100c00 */
        /* <DEDUP_REMOVED lines=17> */
[----:B------:R-:W-:Y:S02]  /*72b0*/  ISETP.NE.AND P0, PT, R2, 0x6, PT ;  /* 0x000000060200780c */ /* 0x000fe40003f05270 */
[----:B------:R-:W-:Y:S01]  /*72c0*/  IADD3 R0, PT, PT, R24, 0x6, RZ ;  /* 0x0000000618007810 */ /* 0x000fe20007ffe0ff */
        /* <DEDUP_REMOVED lines=8> */
[----:B------:R-:W-:-:S03]  /*7350*/  VIADD R0, R24, 0x8 ;  /* 0x0000000818007836 */ /* 0x000fc60000000000 */
[----:B-----5:R0:W-:Y:S04]  /*7360*/  STL.128 [R3+0x70], R20 ;  /* 0x0000701403007387 */ /* 0x0201e80000100c00 */
.L_x_105:
[----:B------:R-:W-:Y:S05]  /*7370*/  BSYNC.RECONVERGENT B0 ;  /* 0x0000000000007941 */ /* 0x000fea0003800200 */
.L_x_104:
[----:B------:R-:W-:Y:S01]  /*7380*/  ISETP.NE.AND P0, PT, R0, RZ, PT ;  /* 0x000000ff0000720c */ /* 0x000fe20003f05270 */
[----:B------:R-:W-:Y:S01]  /*7390*/  BSSY.RECONVERGENT B5, `(.L_x_106) ;  /* 0x00000ba000057945 */ /* 0x000fe20003800200 */
[----:B0-----:R-:W-:Y:S02]  /*73a0*/  CS2R R22, SRZ ;  /* 0x0000000000167805 */ /* 0x001fe4000001ff00 */
[----:B------:R-:W-:-:S09]  /*73b0*/  CS2R R20, SRZ ;  /* 0x0000000000147805 */ /* 0x000fd2000001ff00 */
[----:B------:R-:W-:Y:S05]  /*73c0*/  @!P0 BRA `(.L_x_107) ;  /* 0x0000000800d88947 */ /* 0x000fea0003800000 */
[C---:B------:R-:W-:Y:S01]  /*73d0*/  ISETP.GE.U32.AND P0, PT, R0.reuse, 0x10, PT ;  /* 0x000000100000780c */ /* 0x040fe20003f06070 */
[----:B------:R-:W-:Y:S01]  /*73e0*/  BSSY.RECONVERGENT B0, `(.L_x_108) ;  /* 0x000003e000007945 */ /* 0x000fe20003800200 */
[----:B------:R-:W-:Y:S01]  /*73f0*/  LOP3.LUT R3, R0, 0xf, RZ, 0xc0, !PT ;  /* 0x0000000f00037812 */ /* 0x000fe200078ec0ff */
[----:B------:R-:W-:Y:S01]  /*7400*/  IMAD.MOV.U32 R26, RZ, RZ, RZ ;  /* 0x000000ffff1a7224 */ /* 0x000fe200078e00ff */
[----:B------:R-:W-:Y:S02]  /*7410*/  CS2R R24, SRZ ;  /* 0x0000000000187805 */ /* 0x000fe4000001ff00 */
[----:B--234-:R-:W-:Y:S02]  /*7420*/  CS2R R30, SRZ ;  /* 0x00000000001e7805 */ /* 0x01cfe4000001ff00 */
[----:B------:R-:W-:-:S05]  /*7430*/  ISETP.NE.AND P1, PT, R3, RZ, PT ;  /* 0x000000ff0300720c */ /* 0x000fca0003f25270 */
[----:B------:R-:W-:Y:S08]  /*7440*/  @!P0 BRA `(.L_x_109) ;  /* 0x0000000000dc8947 */ /* 0x000ff00003800000 */
[----:B------:R-:W-:Y:S01]  /*7450*/  LOP3.LUT R26, R0, 0xfffffff0, RZ, 0xc0, !PT ;  /* 0xfffffff0001a7812 */ /* 0x000fe200078ec0ff */
[----:B------:R-:W-:Y:S01]  /*7460*/  IMAD.MOV.U32 R2, RZ, RZ, RZ ;  /* 0x000000ffff027224 */ /* 0x000fe200078e00ff */
[----:B------:R-:W-:-:S07]  /*7470*/  CS2R R24, SRZ ;  /* 0x0000000000187805 */ /* 0x000fce000001ff00 */
.L_x_110:
[----:B------:R-:W-:-:S05]  /*7480*/  IMAD R27, R2, 0x10, R29 ;  /* 0x00000010021b7824 */ /* 0x000fca00078e021d */
[----:B------:R-:W2:Y:S04]  /*7490*/  LDL.128 R96, [R27] ;  /* 0x000000001b607983 */ /* 0x000ea80000100c00 */
[----:B------:R-:W3:Y:S04]  /*74a0*/  LDL.128 R100, [R27+0x10] ;  /* 0x000010001b647983 */ /* 0x000ee80000100c00 */
[----:B------:R-:W4:Y:S04]  /*74b0*/  LDL.128 R104, [R27+0x20] ;  /* 0x000020001b687983 */ /* 0x000f280000100c00 */
[----:B------:R-:W5:Y:S04]  /*74c0*/  LDL.128 R92, [R27+0x30] ;  /* 0x000030001b5c7983 */ /* 0x000f680000100c00 */
        /* <DEDUP_REMOVED lines=11> */
[----:B------:R-:W5:Y:S01]  /*7580*/  LDL.128 R20, [R27+0xf0] ;  /* 0x0000f0001b147983 */ /* 0x000f620000100c00 */
[----:B------:R-:W-:-:S05]  /*7590*/  VIADD R2, R2, 0x10 ;  /* 0x0000001002027836 */ /* 0x000fca0000000000 */
[----:B------:R-:W-:Y:S01]  /*75a0*/  ISETP.NE.AND P0, PT, R2, R26, PT ;  /* 0x0000001a0200720c */ /* 0x000fe20003f05270 */
[----:B--2---:R-:W-:Y:S02]  /*75b0*/  DADD R96, R96, R30 ;  /* 0x0000000060607229 */ /* 0x004fe4000000001e */
[----:B------:R-:W-:-:S06]  /*75c0*/  DADD R98, R98, R24 ;  /* 0x0000000062627229 */ /* 0x000fcc0000000018 */
[----:B---3--:R-:W-:Y:S02]  /*75d0*/  DADD R96, R96, R100 ;  /* 0x0000000060607229 */ /* 0x008fe40000000064 */
[----:B------:R-:W-:-:S06]  /*75e0*/  DADD R98, R98, R102 ;  /* 0x0000000062627229 */ /* 0x000fcc0000000066 */
[----:B----4-:R-:W-:Y:S02]  /*75f0*/  DADD R96, R96, R104 ;  /* 0x0000000060607229 */ /* 0x010fe40000000068 */
[----:B------:R-:W-:-:S06]  /*7600*/  DADD R98, R98, R106 ;  /* 0x0000000062627229 */ /* 0x000fcc000000006a */
[----:B-----5:R-:W-:Y:S02]  /*7610*/  DADD R92, R96, R92 ;  /* 0x00000000605c7229 */ /* 0x020fe4000000005c */
[----:B------:R-:W-:-:S06]  /*7620*/  DADD R94, R98, R94 ;  /* 0x00000000625e7229 */ /* 0x000fcc000000005e */
[----:B------:R-:W-:Y:S02]  /*7630*/  DADD R88, R92, R88 ;  /* 0x000000005c587229 */ /* 0x000fe40000000058 */
        /* <DEDUP_REMOVED lines=22> */
[----:B------:R-:W-:Y:S01]  /*77a0*/  DADD R24, R34, R22 ;  /* 0x0000000022187229 */ /* 0x000fe20000000016 */
[----:B------:R-:W-:Y:S10]  /*77b0*/  @P0 BRA `(.L_x_110) ;  /* 0xfffffffc00300947 */ /* 0x000ff4000383ffff */
.L_x_109:
[----:B------:R-:W-:Y:S05]  /*77c0*/  BSYNC.RECONVERGENT B0 ;  /* 0x0000000000007941 */ /* 0x000fea0003800200 */
.L_x_108:
[----:B------:R-:W-:Y:S04]  /*77d0*/  BSSY.RECONVERGENT B0, `(.L_x_111) ;  /* 0x0000041000007945 */ /* 0x000fe80003800200 */
[----:B------:R-:W-:Y:S05]  /*77e0*/  @!P1 BRA `(.L_x_112) ;  /* 0x0000000000fc9947 */ /* 0x000fea0003800000 */
[----:B------:R-:W-:Y:S01]  /*77f0*/  ISETP.GE.U32.AND P0, PT, R3, 0x8, PT ;  /* 0x000000080300780c */ /* 0x000fe20003f06070 */
[----:B------:R-:W-:Y:S01]  /*7800*/  BSSY.RECONVERGENT B6, `(.L_x_113) ;  /* 0x000001e000067945 */ /* 0x000fe20003800200 */
[----:B------:R-:W-:-:S04]  /*7810*/  LOP3.LUT R27, R0, 0x7, RZ, 0xc0, !PT ;  /* 0x00000007001b7812 */ /* 0x000fc800078ec0ff */
[----:B------:R-:W-:-:S07]  /*7820*/  ISETP.NE.AND P1, PT, R27, RZ, PT ;  /* 0x000000ff1b00720c */ /* 0x000fce0003f25270 */
[----:B------:R-:W-:Y:S06]  /*7830*/  @!P0 BRA `(.L_x_114) ;  /* 0x0000000000688947 */ /* 0x000fec0003800000 */
        /* <DEDUP_REMOVED lines=8> */
[----:B------:R-:W5:Y:S01]  /*78c0*/  LDL.128 R72, [R2+0x70] ;  /* 0x0000700002487983 */ /* 0x000f620000100c00 */
[----:B------:R-:W-:Y:S01]  /*78d0*/  VIADD R26, R26, 0x8 ;  /* 0x000000081a1a7836 */ /* 0x000fe20000000000 */
[----:B--2---:R-:W-:-:S02]  /*78e0*/  DADD R20, R30, R20 ;  /* 0x000000001e147229 */ /* 0x004fc40000000014 */
        /* <DEDUP_REMOVED lines=14> */
[----:B------:R-:W-:-:S11]  /*79d0*/  DADD R24, R22, R74 ;  /* 0x0000000016187229 */ /* 0x000fd6000000004a */
.L_x_114:
[----:B------:R-:W-:Y:S05]  /*79e0*/  BSYNC.RECONVERGENT B6 ;  /* 0x0000000000067941 */ /* 0x000fea0003800200 */
.L_x_113:
[----:B------:R-:W-:Y:S05]  /*79f0*/  @!P1 BRA `(.L_x_112) ;  /* 0x0000000000789947 */ /* 0x000fea0003800000 */
[----:B------:R-:W-:Y:S01]  /*7a00*/  ISETP.GE.U32.AND P0, PT, R27, 0x4, PT ;  /* 0x000000041b00780c */ /* 0x000fe20003f06070 */
[----:B------:R-:W-:Y:S01]  /*7a10*/  BSSY.RECONVERGENT B6, `(.L_x_115) ;  /* 0x0000012000067945 */ /* 0x000fe20003800200 */
[----:B------:R-:W-:-:S04]  /*7a20*/  LOP3.LUT R3, R0, 0x3, RZ, 0xc0, !PT ;  /* 0x0000000300037812 */ /* 0x000fc800078ec0ff */
[----:B------:R-:W-:-:S07]  /*7a30*/  ISETP.NE.AND P1, PT, R3, RZ, PT ;  /* 0x000000ff0300720c */ /* 0x000fce0003f25270 */
[----:B------:R-:W-:Y:S06]  /*7a40*/  @!P0 BRA `(.L_x_116) ;  /* 0x0000000000388947 */ /* 0x000fec0003800000 */
[----:B------:R-:W-:-:S05]  /*7a50*/  LEA R2, R26, R29, 0x4 ;  /* 0x0000001d1a027211 */ /* 0x000fca00078e20ff */
[----:B------:R-:W2:Y:S04]  /*7a60*/  LDL.128 R20, [R2] ;  /* 0x0000000002147983 */ /* 0x000ea80000100c00 */
[----:B------:R-:W3:Y:S04]  /*7a70*/  LDL.128 R32, [R2+0x10] ;  /* 0x0000100002207983 */ /* 0x000ee80000100c00 */
[----:B------:R-:W4:Y:S04]  /*7a80*/  LDL.128 R52, [R2+0x20] ;  /* 0x0000200002347983 */ /* 0x000f280000100c00 */
        /* <DEDUP_REMOVED lines=9> */
[----:B------:R-:W-:-:S11]  /*7b20*/  DADD R24, R22, R58 ;  /* 0x0000000016187229 */ /* 0x000fd6000000003a */
.L_x_116:
[----:B------:R-:W-:Y:S05]  /*7b30*/  BSYNC.RECONVERGENT B6 ;  /* 0x0000000000067941 */ /* 0x000fea0003800200 */
.L_x_115:
[----:B------:R-:W-:Y:S05]  /*7b40*/  @!P1 BRA `(.L_x_112) ;  /* 0x0000000000249947 */ /* 0x000fea0003800000 */
[----:B------:R-:W-:-:S07]  /*7b50*/  IMAD.MOV.U32 R2, RZ, RZ, RZ ;  /* 0x000000ffff027224 */ /* 0x000fce00078e00ff */
.L_x_117:
[----:B------:R-:W-:-:S06]  /*7b60*/  IMAD R20, R26, 0x10, R29 ;  /* 0x000000101a147824 */ /* 0x000fcc00078e021d */
[----:B------:R-:W2:Y:S01]  /*7b70*/  LDL.128 R20, [R20] ;  /* 0x0000000014147983 */ /* 0x000ea20000100c00 */
[----:B------:R-:W-:Y:S02]  /*7b80*/  VIADD R2, R2, 0x1 ;  /* 0x0000000102027836 */ /* 0x000fe40000000000 */
[----:B------:R-:W-:-:S03]  /*7b90*/  VIADD R26, R26, 0x1 ;  /* 0x000000011a1a7836 */ /* 0x000fc60000000000 */
[----:B------:R-:W-:Y:S01]  /*7ba0*/  ISETP.NE.AND P0, PT, R2, R3, PT ;  /* 0x000000030200720c */ /* 0x000fe20003f05270 */
[----:B--2---:R-:W-:Y:S02]  /*7bb0*/  DADD R30, R20, R30 ;  /* 0x00000000141e7229 */ /* 0x004fe4000000001e */
[----:B------:R-:W-:-:S10]  /*7bc0*/  DADD R24, R22, R24 ;  /* 0x0000000016187229 */ /* 0x000fd40000000018 */
[----:B------:R-:W-:Y:S05]  /*7bd0*/  @P0 BRA `(.L_x_117) ;  /* 0xfffffffc00e00947 */ /* 0x000fea000383ffff */
.L_x_112:
[----:B------:R-:W-:Y:S05]  /*7be0*/  BSYNC.RECONVERGENT B0 ;  /* 0x0000000000007941 */ /* 0x000fea0003800200 */
.L_x_111:
[----:B------:R-:W-:Y:S01]  /*7bf0*/  I2FP.F32.U32 R26, R0 ;  /* 0x00000000001a7245 */ /* 0x000fe20000201000 */
[----:B------:R-:W-:Y:S01]  /*7c00*/  IMAD.MOV.U32 R2, RZ, RZ, 0x1 ;  /* 0x00000001ff027424 */ /* 0x000fe200078e00ff */
[----:B------:R-:W-:Y:S01]  /*7c10*/  FSETP.GEU.AND P1, PT, |R31|, 6.5827683646048100446e-37, PT ;  /* 0x036000001f00780b */ /* 0x000fe20003f2e200 */
[----:B------:R-:W-:Y:S03]  /*7c20*/  BSSY.RECONVERGENT B6, `(.L_x_118) ;  /* 0x0000016000067945 */ /* 0x000fe60003800200 */
[----:B------:R-:W0:Y:S08]  /*7c30*/  F2F.F64.F32 R26, R26 ;  /* 0x0000001a001a7310 */ /* 0x000e300000201800 */
[----:B0-----:R-:W0:Y:S02]  /*7c40*/  MUFU.RCP64H R3, R27 ;  /* 0x0000001b00037308 */ /* 0x001e240000001800 */
        /* <DEDUP_REMOVED lines=16> */
[----:B-1----:R-:W-:Y:S05]  /*7d50*/  CALL.REL.NOINC `($__internal_0_$__cuda_sm20_div_rn_f64_full) ;  /* 0x0000002000a47944 */ /* 0x002fea0003c00000 */
[----:B------:R-:W-:Y:S02]  /*7d60*/  IMAD.MOV.U32 R2, RZ, RZ, R30 ;  /* 0x000000ffff027224 */ /* 0x000fe400078e001e */
[----:B------:R-:W-:-:S07]  /*7d70*/  IMAD.MOV.U32 R3, RZ, RZ, R31 ;  /* 0x000000ffff037224 */ /* 0x000fce00078e001f */
.L_x_119:
[----:B------:R-:W-:Y:S05]  /*7d80*/  BSYNC.RECONVERGENT B6 ;  /* 0x0000000000067941 */ /* 0x000fea0003800200 */
.L_x_118:
[----:B------:R-:W0:Y:S01]  /*7d90*/  MUFU.RCP64H R21, R27 ;  /* 0x0000001b00157308 */ /* 0x000e220000001800 */
[----:B------:R-:W-:Y:S01]  /*7da0*/  IMAD.MOV.U32 R20, RZ, RZ, 0x1 ;  /* 0x00000001ff147424 */ /* 0x000fe200078e00ff */
[----:B------:R-:W-:Y:S01]  /*7db0*/  FSETP.GEU.AND P1, PT, |R25|, 6.5827683646048100446e-37, PT ;  /* 0x036000001900780b */ /* 0x000fe20003f2e200 */
[----:B------:R-:W-:Y:S04]  /*7dc0*/  BSSY.RECONVERGENT B6, `(.L_x_107) ;  /* 0x0000016000067945 */ /* 0x000fe80003800200 */
[----:B0-----:R-:W-:-:S08]  /*7dd0*/  DFMA R22, -R26, R20, 1 ;  /* 0x3ff000001a16742b */ /* 0x001fd00000000114 */
[----:B------:R-:W-:-:S08]  /*7de0*/  DFMA R22, R22, R22, R22 ;  /* 0x000000161616722b */ /* 0x000fd00000000016 */
[----:B------:R-:W-:-:S08]  /*7df0*/  DFMA R22, R20, R22, R20 ;  /* 0x000000161416722b */ /* 0x000fd00000000014 */
[----:B------:R-:W-:-:S08]  /*7e00*/  DFMA R20, -R26, R22, 1 ;  /* 0x3ff000001a14742b */ /* 0x000fd00000000116 */
[----:B------:R-:W-:-:S08]  /*7e10*/  DFMA R30, R22, R20, R22 ;  /* 0x00000014161e722b */ /* 0x000fd00000000016 */
[----:B------:R-:W-:-:S08]  /*7e20*/  DMUL R20, R30, R24 ;  /* 0x000000181e147228 */ /* 0x000fd00000000000 */
[----:B------:R-:W-:-:S08]  /*7e30*/  DFMA R22, -R26, R20, R24 ;  /* 0x000000141a16722b */ /* 0x000fd00000000118 */
[----:B------:R-:W-:Y:S01]  /*7e40*/  DFMA R20, R30, R22, R20 ;  /* 0x000000161e14722b */ /* 0x000fe20000000014 */
[----:B------:R-:W-:-:S09]  /*7e50*/  IMAD.MOV.U32 R23, RZ, RZ, R3 ;  /* 0x000000ffff177224 */ /* 0x000fd200078e0003 */
[----:B------:R-:W-:-:S05]  /*7e60*/  FFMA R22, RZ, R27, R21 ;  /* 0x0000001bff167223 */ /* 0x000fca0000000015 */
[----:B------:R-:W-:Y:S01]  /*7e70*/  FSETP.GT.AND P0, PT, |R22|, 1.469367938527859385e-39, PT ;  /* 0x001000001600780b */ /* 0x000fe20003f04200 */
[----:B------:R-:W-:-:S12]  /*7e80*/  IMAD.MOV.U32 R22, RZ, RZ, R2 ;  /* 0x000000ffff167224 */ /* 0x000fd800078e0002 */
        /* <DEDUP_REMOVED lines=9> */
.L_x_120:
[----:B------:R-:W-:Y:S05]  /*7f20*/  BSYNC.RECONVERGENT B6 ;  /* 0x0000000000067941 */ /* 0x000fea0003800200 */
.L_x_107:
[----:B------:R-:W-:Y:S05]  /*7f30*/  BSYNC.RECONVERGENT B5 ;  /* 0x0000000000057941 */ /* 0x000fea0003800200 */
.L_x_106:
[C---:B------:R-:W-:Y:S01]  /*7f40*/  ISETP.GE.U32.AND P0, PT, R0.reuse, 0x2, PT ;  /* 0x000000020000780c */ /* 0x040fe20003f06070 */
[----:B------:R-:W-:Y:S01]  /*7f50*/  BSSY.RECONVERGENT B5, `(.L_x_121) ;  /* 0x000011c000057945 */ /* 0x000fe20003800200 */
[----:B------:R-:W-:-:S11]  /*7f60*/  VIADD R60, R0, 0xffffffff ;  /* 0xffffffff003c7836 */ /* 0x000fd60000000000 */
[----:B------:R-:W-:Y:S05]  /*7f70*/  @!P0 BRA `(.L_x_122) ;  /* 0x0000001000648947 */ /* 0x000fea0003800000 */
[----:B------:R-:W-:Y:S02]  /*7f80*/  VIADD R61, R1, 0x150 ;  /* 0x00000150013d7836 */ /* 0x000fe40000000000 */
[----:B------:R-:W-:-:S07]  /*7f90*/  IMAD.MOV.U32 R64, RZ, RZ, RZ ;  /* 0x000000ffff407224 */ /* 0x000fce00078e00ff */
.L_x_129:
[----:B------:R-:W-:Y:S01]  /*7fa0*/  BSSY.RECONVERGENT B6, `(.L_x_123) ;  /* 0x000010d000067945 */ /* 0x000fe20003800200 */
[C---:B------:R-:W-:Y:S01]  /*7fb0*/  VIADD R65, R64.reuse, 0x1 ;  /* 0x0000000140417836 */ /* 0x040fe20000000000 */
[----:B------:R-:W-:Y:S01]  /*7fc0*/  MOV R66, R64 ;  /* 0x0000004000427202 */ /* 0x000fe20000000f00 */
[C---:B------:R-:W-:Y:S02]  /*7fd0*/  IMAD.IADD R69, R64.reuse, 0x1, -R0 ;  /* 0x0000000140457824 */ /* 0x040fe400078e0a00 */
[----:B------:R-:W-:Y:S02]  /*7fe0*/  IMAD R67, R64, 0x10, R61 ;  /* 0x0000001040437824 */ /* 0x000fe400078e023d */
[----:B0-----:R-:W-:-:S07]  /*7ff0*/  IMAD.MOV.U32 R68, RZ, RZ, R64 ;  /* 0x000000ffff447224 */ /* 0x001fce00078e0040 */
.L_x_128:
[----:B------:R-:W5:Y:S01]  /*8000*/  LDL.128 R32, [R67] ;  /* 0x0000000043207983 */ /* 0x000f620000100c00 */
[----:B------:R-:W-:Y:S01]  /*8010*/  IMAD.MOV.U32 R2, RZ, RZ, 0x1 ;  /* 0x00000001ff027424 */ /* 0x000fe200078e00ff */
[----:B------:R-:W-:Y:S01]  /*8020*/  BSSY.RECONVERGENT B7, `(.L_x_124) ;  /* 0x0000020000077945 */ /* 0x000fe20003800200 */
[----:B------:R-:W-:Y:S02]  /*8030*/  VIADD R69, R69, 0x1 ;  /* 0x0000000145457836 */ /* 0x000fe40000000000 */
[----:B------:R-:W-:-:S03]  /*8040*/  VIADD R64, R64, 0x1 ;  /* 0x0000000140407836 */ /* 0x000fc60000000000 */
[----:B------:R-:W-:Y:S01]  /*8050*/  ISETP.NE.AND P6, PT, R69, -0x1, PT ;  /* 0xffffffff4500780c */ /* 0x000fe20003fc5270 */
[----:B-----5:R-:W-:Y:S02]  /*8060*/  DADD R24, R34, -R20 ;  /* 0x0000000022187229 */ /* 0x020fe40000000814 */
[----:B------:R-:W-:-:S06]  /*8070*/  DADD R26, R32, -R22 ;  /* 0x00000000201a7229 */ /* 0x000fcc0000000816 */
[----:B------:R-:W-:Y:S02]  /*8080*/  DADD R32, -RZ, |R24| ;  /* 0x00000000ff207229 */ /* 0x000fe40000000518 */
[--C-:B------:R-:W-:Y:S02]  /*8090*/  DADD R34, -RZ, |R26|.reuse ;  /* 0x00000000ff227229 */ /* 0x100fe4000000051a */
[----:B------:R-:W-:-:S08]  /*80a0*/  DSETP.GT.AND P4, PT, |R24|, |R26|, PT ;  /* 0x4000001a1800722a */ /* 0x000fd00003f84200 */
[----:B------:R-:W-:Y:S02]  /*80b0*/  FSEL R59, R33, R35, P4 ;  /* 0x00000023213b7208 */ /* 0x000fe40002000000 */
[----:B------:R-:W-:Y:S02]  /*80c0*/  FSEL R58, R32, R34, P4 ;  /* 0x00000022203a7208 */ /* 0x000fe40002000000 */
[----:B------:R-:W2:Y:S01]  /*80d0*/  MUFU.RCP64H R3, R59 ;  /* 0x0000003b00037308 */ /* 0x000ea20000001800 */
[----:B------:R-:W-:Y:S02]  /*80e0*/  FSEL R34, R34, R32, P4 ;  /* 0x0000002022227208 */ /* 0x000fe40002000000 */
[----:B------:R-:W-:-:S04]  /*80f0*/  FSEL R35, R35, R33, P4 ;  /* 0x0000002123237208 */ /* 0x000fc80002000000 */
[----:B------:R-:W-:Y:S01]  /*8100*/  FSETP.GEU.AND P1, PT, |R35|, 6.5827683646048100446e-37, PT ;  /* 0x036000002300780b */ /* 0x000fe20003f2e200 */
[----:B--234-:R-:W-:-:S08]  /*8110*/  DFMA R30, -R58, R2, 1 ;  /* 0x3ff000003a1e742b */ /* 0x01cfd00000000102 */
        /* <DEDUP_REMOVED lines=13> */
[----:B-1----:R-:W-:Y:S05]  /*81f0*/  CALL.REL.NOINC `($__internal_0_$__cuda_sm20_div_rn_f64_full) ;  /* 0x0000001c007c7944 */ /* 0x002fea0003c00000 */
[----:B------:R-:W-:Y:S02]  /*8200*/  IMAD.MOV.U32 R2, RZ, RZ, R30 ;  /* 0x000000ffff027224 */ /* 0x000fe400078e001e */
[----:B------:R-:W-:-:S07]  /*8210*/  IMAD.MOV.U32 R3, RZ, RZ, R31 ;  /* 0x000000ffff037224 */ /* 0x000fce00078e001f */
.L_x_125:
[----:B------:R-:W-:Y:S05]  /*8220*/  BSYNC.RECONVERGENT B7 ;  /* 0x0000000000077941 */ /* 0x000fea0003800200 */
.L_x_124:
[----:B------:R-:W-:-:S06]  /*8230*/  LEA R32, R68, R29, 0x4 ;  /* 0x0000001d44207211 */ /* 0x000fcc00078e20ff */
[----:B------:R-:W2:Y:S01]  /*8240*/  LDL.128 R32, [R32] ;  /* 0x0000000020207983 */ /* 0x000ea20000100c00 */
        /* <DEDUP_REMOVED lines=47> */
[----:B------:R-:W-:Y:S01]  /*8540*/  UMOV UR7, 0x3fb745d0 ;  /* 0x3fb745d000077882 */ /* 0x000fe20000000000 */
[----:B--2---:R-:W-:Y:S02]  /*8550*/  DADD R52, R34, -R20 ;  /* 0x0000000022347229 */ /* 0x004fe40000000814 */
[----:B------:R-:W-:Y:S01]  /*8560*/  DADD R54, R32, -R22 ;  /* 0x0000000020367229 */ /* 0x000fe20000000816 */
[----:B------:R-:W-:Y:S02]  /*8570*/  IMAD.MOV.U32 R34, RZ, RZ, 0x1 ;  /* 0x00000001ff227424 */ /* 0x000fe400078e00ff */
[----:B------:R-:W-:Y:S01]  /*8580*/  DFMA R32, R30, R56, -UR6 ;  /* 0x800000061e207e2b */ /* 0x000fe20008000038 */
[----:B------:R-:W-:Y:S01]  /*8590*/  UMOV UR6, 0x9dfe927 ;  /* 0x09dfe92700067882 */ /* 0x000fe20000000000 */
[----:B------:R-:W-:Y:S01]  /*85a0*/  UMOV UR7, 0x3fbc71c7 ;  /* 0x3fbc71c700077882 */ /* 0x000fe20000000000 */
[----:B------:R-:W-:-:S02]  /*85b0*/  DADD R70, -RZ, |R52| ;  /* 0x00000000ff467229 */ /* 0x000fc40000000534 */
[--C-:B------:R-:W-:Y:S02]  /*85c0*/  DADD R72, -RZ, |R54|.reuse ;  /* 0x00000000ff487229 */ /* 0x100fe40000000536 */
[----:B------:R-:W-:Y:S02]  /*85d0*/  DSETP.GT.AND P5, PT, |R52|, |R54|, PT ;  /* 0x400000363400722a */ /* 0x000fe40003fa4200 */
[----:B------:R-:W-:Y:S01]  /*85e0*/  DFMA R32, R30, R32, UR6 ;  /* 0x000000061e207e2b */ /* 0x000fe20008000020 */
[----:B------:R-:W-:Y:S01]  /*85f0*/  UMOV UR6, 0x91fa1744 ;  /* 0x91fa174400067882 */ /* 0x000fe20000000000 */
[----:B------:R-:W-:-:S04]  /*8600*/  UMOV UR7, 0x3fc24924 ;  /* 0x3fc2492400077882 */ /* 0x000fc80000000000 */
[----:B------:R-:W-:Y:S02]  /*8610*/  FSEL R57, R71, R73, P5 ;  /* 0x0000004947397208 */ /* 0x000fe40002800000 */
[C---:B------:R-:W-:Y:S01]  /*8620*/  DFMA R32, R30.reuse, R32, -UR6 ;  /* 0x800000061e207e2b */ /* 0x040fe20008000020 */
[----:B------:R-:W-:Y:S01]  /*8630*/  FSEL R56, R70, R72, P5 ;  /* 0x0000004846387208 */ /* 0x000fe20002800000 */
[----:B------:R-:W0:Y:S01]  /*8640*/  MUFU.RCP64H R35, R57 ;  /* 0x0000003900237308 */ /* 0x000e220000001800 */
[----:B------:R-:W-:Y:S01]  /*8650*/  UMOV UR6, 0x999840d2 ;  /* 0x999840d200067882 */ /* 0x000fe20000000000 */
[----:B------:R-:W-:Y:S01]  /*8660*/  UMOV UR7, 0x3fc99999 ;  /* 0x3fc9999900077882 */ /* 0x000fe20000000000 */
[----:B------:R-:W-:Y:S01]  /*8670*/  FSEL R70, R72, R70, P5 ;  /* 0x0000004648467208 */ /* 0x000fe20002800000 */
[----:B------:R-:W-:Y:S01]  /*8680*/  @P4 IMAD.MOV.U32 R72, RZ, RZ, 0x54442d18 ;  /* 0x54442d18ff484424 */ /* 0x000fe200078e00ff */
[----:B------:R-:W-:Y:S01]  /*8690*/  FSEL R71, R73, R71, P5 ;  /* 0x0000004749477208 */ /* 0x000fe20002800000 */
[----:B------:R-:W-:Y:S01]  /*86a0*/  DFMA R32, R30, R32, UR6 ;  /* 0x000000061e207e2b */ /* 0x000fe20008000020 */
[----:B------:R-:W-:Y:S01]  /*86b0*/  UMOV UR6, 0x5555544c ;  /* 0x5555544c00067882 */ /* 0x000fe20000000000 */
[----:B------:R-:W-:Y:S01]  /*86c0*/  UMOV UR7, 0x3fd55555 ;  /* 0x3fd5555500077882 */ /* 0x000fe20000000000 */
[----:B------:R-:W-:-:S05]  /*86d0*/  @P4 IMAD.MOV.U32 R73, RZ, RZ, 0x3ff921fb ;  /* 0x3ff921fbff494424 */ /* 0x000fca00078e00ff */
[----:B------:R-:W-:Y:S02]  /*86e0*/  DFMA R32, R30, R32, -UR6 ;  /* 0x800000061e207e2b */ /* 0x000fe40008000020 */
[----:B0-----:R-:W-:-:S06]  /*86f0*/  DFMA R62, -R56, R34, 1 ;  /* 0x3ff00000383e742b */ /* 0x001fcc0000000122 */
[----:B------:R-:W-:Y:S02]  /*8700*/  DMUL R32, R30, R32 ;  /* 0x000000201e207228 */ /* 0x000fe40000000000 */
[----:B------:R-:W-:-:S06]  /*8710*/  DFMA R62, R62, R62, R62 ;  /* 0x0000003e3e3e722b */ /* 0x000fcc000000003e */
[----:B------:R-:W-:Y:S02]  /*8720*/  DFMA R74, R32, R2, R2 ;  /* 0x00000002204a722b */ /* 0x000fe40000000002 */
[----:B------:R-:W-:Y:S01]  /*8730*/  DFMA R62, R34, R62, R34 ;  /* 0x0000003e223e722b */ /* 0x000fe20000000022 */
[----:B------:R-:W-:Y:S02]  /*8740*/  @!P4 IMAD.MOV.U32 R34, RZ, RZ, 0x54442d18 ;  /* 0x54442d18ff22c424 */ /* 0x000fe400078e00ff */
[----:B------:R-:W-:-:S03]  /*8750*/  @!P4 IMAD.MOV.U32 R35, RZ, RZ, 0x400921fb ;  /* 0x400921fbff23c424 */ /* 0x000fc600078e00ff */
[----:B------:R-:W-:Y:S02]  /*8760*/  @P4 DADD R2, -RZ, -R74 ;  /* 0x00000000ff024229 */ /* 0x000fe4000000094a */
        /* <DEDUP_REMOVED lines=8> */
[----:B------:R-:W-:Y:S01]  /*87f0*/  @!P2 FSEL R58, RZ, 3.37028055040000000000e+12, P0 ;  /* 0x54442d18ff3aa808 */ /* 0x000fe20000000000 */
[----:B------:R-:W-:Y:S01]  /*8800*/  @P4 DADD R30, R30, R72 ;  /* 0x000000001e1e4229 */ /* 0x000fe20000000048 */
[----:B------:R-:W-:-:S05]  /*8810*/  @!P2 FSEL R59, RZ, 2.1426990032196044922, P0 ;  /* 0x400921fbff3ba808 */ /* 0x000fca0000000000 */
[----:B------:R-:W-:Y:S01]  /*8820*/  DFMA R34, -R56, R32, R70 ;  /* 0x000000203822722b */ /* 0x000fe20000000146 */
[----:B------:R-:W-:Y:S02]  /*8830*/  @!P4 FSEL R30, R2, R74, !P0 ;  /* 0x0000004a021ec208 */ /* 0x000fe40004000000 */
[----:B------:R-:W-:-:S05]  /*8840*/  @!P4 FSEL R31, R3, R75, !P0 ;  /* 0x0000004b031fc208 */ /* 0x000fca0004000000 */
[----:B------:R-:W-:Y:S01]  /*8850*/  DFMA R2, R62, R34, R32 ;  /* 0x000000223e02722b */ /* 0x000fe20000000020 */
[----:B------:R-:W-:Y:S01]  /*8860*/  @P2 IMAD.MOV.U32 R35, RZ, RZ, 0x7f3321d2 ;  /* 0x7f3321d2ff232424 */ /* 0x000fe200078e00ff */
[----:B------:R-:W-:Y:S01]  /*8870*/  @P2 MOV R63, 0x4002d97c ;  /* 0x4002d97c003f2802 */ /* 0x000fe20000000f00 */
[----:B------:R-:W-:-:S03]  /*8880*/  DADD R32, |R24|, |R26| ;  /* 0x0000000018207229 */ /* 0x000fc6000000061a */
[----:B------:R-:W-:Y:S02]  /*8890*/  @P2 FSEL R35, R35, 3.37028055040000000000e+12, !P0 ;  /* 0x54442d1823232808 */ /* 0x000fe40004000000 */
[----:B------:R-:W-:Y:S02]  /*88a0*/  @P2 FSEL R63, R63, 1.8213495016098022461, !P0 ;  /* 0x3fe921fb3f3f2808 */ /* 0x000fe40004000000 */
[----:B------:R-:W-:Y:S01]  /*88b0*/  FFMA R34, RZ, R57, R3 ;  /* 0x00000039ff227223 */ /* 0x000fe20000000003 */
[----:B------:R-:W-:Y:S01]  /*88c0*/  @P2 FSEL R30, R35, R30, !P1 ;  /* 0x0000001e231e2208 */ /* 0x000fe20004800000 */
[----:B------:R-:W-:Y:S01]  /*88d0*/  DSETP.NAN.AND P0, PT, R32, R32, PT ;  /* 0x000000202000722a */ /* 0x000fe20003f08000 */
[----:B------:R-:W-:Y:S02]  /*88e0*/  @P2 FSEL R31, R63, R31, !P1 ;  /* 0x0000001f3f1f2208 */ /* 0x000fe40004800000 */
[----:B------:R-:W-:Y:S01]  /*88f0*/  FSETP.GT.AND P1, PT, |R34|, 1.469367938527859385e-39, PT ;  /* 0x001000002200780b */ /* 0x000fe20003f24200 */
[----:B------:R-:W-:-:S02]  /*8900*/  @P2 IMAD.MOV.U32 R58, RZ, RZ, R30 ;  /* 0x000000ffff3a2224 */ /* 0x000fc400078e001e */
        /* <DEDUP_REMOVED lines=11> */
[----:B-1----:R-:W-:Y:S05]  /*89c0*/  CALL.REL.NOINC `($__internal_0_$__cuda_sm20_div_rn_f64_full) ;  /* 0x0000001400887944 */ /* 0x002fea0003c00000 */
[----:B------:R-:W-:Y:S02]  /*89d0*/  IMAD.MOV.U32 R2, RZ, RZ, R30 ;  /* 0x000000ffff027224 */ /* 0x000fe400078e001e */
[----:B------:R-:W-:-:S07]  /*89e0*/  IMAD.MOV.U32 R3, RZ, RZ, R31 ;  /* 0x000000ffff037224 */ /* 0x000fce00078e001f */
.L_x_127:
[----:B------:R-:W-:Y:S05]  /*89f0*/  BSYNC.RECONVERGENT B7 ;  /* 0x0000000000077941 */ /* 0x000fea0003800200 */
.L_x_126:
[----:B------:R-:W-:Y:S01]  /*8a00*/  DMUL R30, R2, R2 ;  /* 0x00000002021e7228 */ /* 0x000fe20000000000 */
[----:B------:R-:W-:Y:S01]  /*8a10*/  MOV R32, 0xdbb65b49 ;  /* 0xdbb65b4900207802 */ /* 0x000fe20000000f00 */
[----:B------:R-:W-:Y:S01]  /*8a20*/  IMAD.MOV.U32 R33, RZ, RZ, 0x3f2d3b63 ;  /* 0x3f2d3b63ff217424 */ /* 0x000fe200078e00ff */
[----:B------:R-:W-:Y:S01]  /*8a30*/  UMOV UR6, 0x2a25ff7e ;  /* 0x2a25ff7e00067882 */ /* 0x000fe20000000000 */
[----:B------:R-:W-:Y:S01]  /*8a40*/  UMOV UR7, 0x3ef53e1d ;  /* 0x3ef53e1d00077882 */ /* 0x000fe20000000000 */
[----:B------:R-:W-:Y:S01]  /*8a50*/  ISETP.GE.AND P1, PT, R55, RZ, PT ;  /* 0x000000ff3700720c */ /* 0x000fe20003f26270 */
[----:B------:R-:W-:Y:S01]  /*8a60*/  DSETP.NEU.AND P2, PT, R56, RZ, PT ;  /* 0x000000ff3800722a */ /* 0x000fe20003f4d000 */
[----:B------:R-:W-:Y:S01]  /*8a70*/  @P5 IMAD.MOV.U32 R34, RZ, RZ, 0x54442d18 ;  /* 0x54442d18ff225424 */ /* 0x000fe200078e00ff */
[----:B------:R-:W-:Y:S01]  /*8a80*/  DFMA R32, R30, -UR6, R32 ;  /* 0x800000061e207c2b */ /* 0x000fe20008000020 */
[----:B------:R-:W-:Y:S01]  /*8a90*/  UMOV UR6, 0x8dde082e ;  /* 0x8dde082e00067882 */ /* 0x000fe20000000000 */
[----:B------:R-:W-:Y:S01]  /*8aa0*/  UMOV UR7, 0x3f531278 ;  /* 0x3f53127800077882 */ /* 0x000fe20000000000 */
[----:B------:R-:W-:Y:S01]  /*8ab0*/  @P5 PLOP3.LUT P0, PT, P1, PT, PT, 0x80, 0x8 ;  /* 0x000000000008581c */ /* 0x000fe20000f0f070 */
[----:B------:R-:W-:-:S02]  /*8ac0*/  @P5 IMAD.MOV.U32 R35, RZ, RZ, 0x3ff921fb ;  /* 0x3ff921fbff235424 */ /* 0x000fc400078e00ff */
[----:B------:R-:W-:Y:S02]  /*8ad0*/  VIADD R67, R67, 0x10 ;  /* 0x0000001043437836 */ /* 0x000fe40000000000 */
[----:B------:R-:W-:Y:S01]  /*8ae0*/  DFMA R32, R30, R32, -UR6 ;  /* 0x800000061e207e2b */ /* 0x000fe20008000020 */
[----:B------:R-:W-:Y:S01]  /*8af0*/  UMOV UR6, 0xc8249315 ;  /* 0xc824931500067882 */ /* 0x000fe20000000000 */
[----:B------:R-:W-:Y:S02]  /*8b00*/  UMOV UR7, 0x3f6f9690 ;  /* 0x3f6f969000077882 */ /* 0x000fe40000000000 */
[----:B------:R-:W-:-:S04]  /*8b10*/  @P2 IMAD.MOV.U32 R57, RZ, RZ, 0x4002d97c ;  /* 0x4002d97cff392424 */ /* 0x000fc800078e00ff */
        /* <DEDUP_REMOVED lines=59> */
[----:B------:R-:W-:Y:S01]  /*8ed0*/  @P2 FSEL R57, R57, 1.8213495016098022461, !P0 ;  /* 0x3fe921fb39392808 */ /* 0x000fe20004000000 */
[----:B------:R-:W-:-:S04]  /*8ee0*/  @P2 IMAD.MOV.U32 R35, RZ, RZ, 0x7f3321d2 ;  /* 0x7f3321d2ff232424 */ /* 0x000fc800078e00ff */
[----:B------:R-:W-:Y:S02]  /*8ef0*/  @!P5 FSEL R3, R31, R33, !P0 ;  /* 0x000000211f03d208 */ /* 0x000fe40004000000 */
[----:B------:R-:W-:Y:S01]  /*8f00*/  @!P5 FSEL R2, R30, R32, !P0 ;  /* 0x000000201e02d208 */ /* 0x000fe20004000000 */
[----:B------:R-:W-:Y:S01]  /*8f10*/  DADD R32, |R52|, |R54| ;  /* 0x0000000034207229 */ /* 0x000fe20000000636 */
[----:B------:R-:W-:Y:S02]  /*8f20*/  @P2 FSEL R35, R35, 3.37028055040000000000e+12, !P0 ;  /* 0x54442d1823232808 */ /* 0x000fe40004000000 */
[----:B------:R-:W-:Y:S02]  /*8f30*/  @P2 FSEL R3, R57, R3, !P1 ;  /* 0x0000000339032208 */ /* 0x000fe40004800000 */
[----:B------:R-:W-:Y:S02]  /*8f40*/  @P2 FSEL R2, R35, R2, !P1 ;  /* 0x0000000223022208 */ /* 0x000fe40004800000 */
[----:B------:R-:W-:-:S02]  /*8f50*/  @!P2 FSEL R31, RZ, 2.1426990032196044922, P0 ;  /* 0x400921fbff1fa808 */ /* 0x000fc40000000000 */
[----:B------:R-:W-:Y:S02]  /*8f60*/  @P2 MOV R31, R3 ;  /* 0x00000003001f2202 */ /* 0x000fe40000000f00 */
[----:B------:R-:W-:Y:S01]  /*8f70*/  @!P2 FSEL R30, RZ, 3.37028055040000000000e+12, P0 ;  /* 0x54442d18ff1ea808 */ /* 0x000fe20000000000 */
[----:B------:R-:W-:Y:S01]  /*8f80*/  DSETP.NAN.AND P0, PT, R32, R32, PT ;  /* 0x000000202000722a */ /* 0x000fe20003f08000 */
        /* <DEDUP_REMOVED lines=14> */
[----:B------:R-:W-:Y:S05]  /*9070*/  BSYNC.RECONVERGENT B6 ;  /* 0x0000000000067941 */ /* 0x000fea0003800200 */
.L_x_123:
[----:B------:R-:W-:Y:S02]  /*9080*/  IMAD R31, R66, 0x10, R1 ;  /* 0x00000010421f7824 */ /* 0x000fe400078e0201 */
[----:B------:R-:W-:-:S03]  /*9090*/  IMAD R3, R68, 0x10, R29 ;  /* 0x0000001044037824 */ /* 0x000fc600078e021d */
[----:B------:R-:W2:Y:S04]  /*90a0*/  LDL.128 R32, [R31+0x140] ;  /* 0x000140001f207983 */ /* 0x000ea80000100c00 */
[----:B------:R-:W3:Y:S01]  /*90b0*/  LDL.128 R24, [R3] ;  /* 0x0000000003187983 */ /* 0x000ee20000100c00 */
[----:B------:R-:W-:Y:S01]  /*90c0*/  ISETP.NE.AND P0, PT, R65, R60, PT ;  /* 0x0000003c4100720c */ /* 0x000fe20003f05270 */
[----:B------:R-:W-:Y:S02]  /*90d0*/  IMAD.MOV.U32 R64, RZ, RZ, R65 ;  /* 0x000000ffff407224 */ /* 0x000fe400078e0041 */
[----:B--2---:R0:W-:Y:S04]  /*90e0*/  STL.128 [R3], R32 ;  /* 0x0000002003007387 */ /* 0x0041e80000100c00 */
[----:B---3--:R0:W-:Y:S06]  /*90f0*/  STL.128 [R31+0x140], R24 ;  /* 0x000140181f007387 */ /* 0x0081ec0000100c00 */
[----:B------:R-:W-:Y:S05]  /*9100*/  @P0 BRA `(.L_x_129) ;  /* 0xffffffec00a40947 */ /* 0x000fea000383ffff */
.L_x_122:
[----:B------:R-:W-:Y:S05]  /*9110*/  BSYNC.RECONVERGENT B5 ;  /* 0x0000000000057941 */ /* 0x000fea0003800200 */
.L_x_121:
[----:B------:R-:W-:Y:S01]  /*9120*/  ISETP.NE.AND P0, PT, R0, RZ, PT ;  /* 0x000000ff0000720c */ /* 0x000fe20003f05270 */
[----:B------:R-:W-:Y:S01]  /*9130*/  BSSY.RECONVERGENT B0, `(.L_x_130) ;  /* 0x00000b6000007945 */ /* 0x000fe20003800200 */
[----:B0-----:R-:W-:-:S11]  /*9140*/  CS2R R2, SRZ ;  /* 0x0000000000027805 */ /* 0x001fd6000001ff00 */
[----:B------:R-:W-:Y:S05]  /*9150*/  @!P0 BRA `(.L_x_131) ;  /* 0x0000000800cc8947 */ /* 0x000fea0003800000 */
[----:B------:R-:W-:Y:S01]  /*9160*/  ISETP.GE.U32.AND P0, PT, R0, 0x2, PT ;  /* 0x000000020000780c */ /* 0x000fe20003f06070 */
[----:B------:R-:W-:Y:S01]  /*9170*/  BSSY.RECONVERGENT B5, `(.L_x_132) ;  /* 0x00000aa000057945 */ /* 0x000fe20003800200 */
[----:B------:R-:W-:-:S11]  /*9180*/  CS2R R22, SRZ ;  /* 0x0000000000167805 */ /* 0x000fd6000001ff00 */
[----:B------:R-:W-:Y:S05]  /*9190*/  @!P0 BRA `(.L_x_133) ;  /* 0x00000008009c8947 */ /* 0x000fea0003800000 */
[----:B------:R-:W-:Y:S01]  /*91a0*/  VIADD R2, R0, 0xfffffffe ;  /* 0xfffffffe00027836 */ /* 0x000fe20000000000 */
[----:B------:R-:W-:Y:S01]  /*91b0*/  LOP3.LUT R21, R60, 0xf, RZ, 0xc0, !PT ;  /* 0x0000000f3c157812 */ /* 0x000fe200078ec0ff */
[----:B------:R-:W-:Y:S01]  /*91c0*/  BSSY.RECONVERGENT B6, `(.L_x_134) ;  /* 0x000004f000067945 */ /* 0x000fe20003800200 */
[----:B------:R-:W-:Y:S02]  /*91d0*/  CS2R R22, SRZ ;  /* 0x0000000000167805 */ /* 0x000fe4000001ff00 */
[----:B------:R-:W-:Y:S01]  /*91e0*/  ISETP.GE.U32.AND P0, PT, R2, 0xf, PT ;  /* 0x0000000f0200780c */ /* 0x000fe20003f06070 */
[----:B------:R-:W-:Y:S01]  /*91f0*/  IMAD.MOV.U32 R2, RZ, RZ, RZ ;  /* 0x000000ffff027224 */ /* 0x000fe200078e00ff */
[----:B------:R-:W-:-:S11]  /*9200*/  ISETP.NE.AND P1, PT, R21, RZ, PT ;  /* 0x000000ff1500720c */ /* 0x000fd60003f25270 */
[----:B------:R-:W-:Y:S05]  /*9210*/  @!P0 BRA `(.L_x_135) ;  /* 0x0000000400248947 */ /* 0x000fea0003800000 */
[----:B------:R0:W5:Y:S01]  /*9220*/  LDL.128 R24, [R1+0x140] ;  /* 0x0001400001187983 */ /* 0x0001620000100c00 */
[----:B------:R-:W-:Y:S01]  /*9230*/  LOP3.LUT R2, R60, 0xfffffff0, RZ, 0xc0, !PT ;  /* 0xfffffff03c027812 */ /* 0x000fe200078ec0ff */
[----:B------:R-:W-:Y:S01]  /*9240*/  VIADD R3, R1, 0x1c0 ;  /* 0x000001c001037836 */ /* 0x000fe20000000000 */
[----:B------:R-:W-:-:S03]  /*9250*/  CS2R R22, SRZ ;  /* 0x0000000000167805 */ /* 0x000fc6000001ff00 */
[----:B------:R-:W-:-:S07]  /*9260*/  IMAD.MOV R20, RZ, RZ, -R2 ;  /* 0x000000ffff147224 */ /* 0x000fce00078e0a02 */
.L_x_136:
[----:B------:R-:W2:Y:S04]  /*9270*/  LDL.128 R104, [R3+-0x70] ;  /* 0xffff900003687983 */ /* 0x000ea80000100c00 */
[----:B------:R-:W3:Y:S04]  /*9280*/  LDL.128 R108, [R3+-0x60] ;  /* 0xffffa000036c7983 */ /* 0x000ee80000100c00 */
[----:B------:R-:W3:Y:S04]  /*9290*/  LDL.128 R100, [R3+-0x50] ;  /* 0xffffb00003647983 */ /* 0x000ee80000100c00 */
[----:B------:R-:W3:Y:S04]  /*92a0*/  LDL.128 R96, [R3+-0x40] ;  /* 0xffffc00003607983 */ /* 0x000ee80000100c00 */
[----:B------:R-:W3:Y:S04]  /*92b0*/  LDL.128 R92, [R3+-0x30] ;  /* 0xffffd000035c7983 */ /* 0x000ee80000100c00 */
[----:B------:R-:W3:Y:S04]  /*92c0*/  LDL.128 R88, [R3+-0x20] ;  /* 0xffffe00003587983 */ /* 0x000ee80000100c00 */
[----:B------:R-:W3:Y:S04]  /*92d0*/  LDL.128 R84, [R3+-0x10] ;  /* 0xfffff00003547983 */ /* 0x000ee80000100c00 */
[----:B------:R-:W3:Y:S04]  /*92e0*/  LDL.128 R80, [R3] ;  /* 0x0000000003507983 */ /* 0x000ee80000100c00 */
[----:B------:R-:W3:Y:S04]  /*92f0*/  LDL.128 R76, [R3+0x10] ;  /* 0x00001000034c7983 */ /* 0x000ee80000100c00 */
[----:B------:R-:W3:Y:S04]  /*9300*/  LDL.128 R72, [R3+0x20] ;  /* 0x0000200003487983 */ /* 0x000ee80000100c00 */
[----:B------:R-:W3:Y:S04]  /*9310*/  LDL.128 R68, [R3+0x30] ;  /* 0x0000300003447983 */ /* 0x000ee80000100c00 */
[----:B------:R-:W3:Y:S04]  /*9320*/  LDL.128 R64, [R3+0x40] ;  /* 0x0000400003407983 */ /* 0x000ee80000100c00 */
[----:B------:R-:W3:Y:S04]  /*9330*/  LDL.128 R56, [R3+0x50] ;  /* 0x0000500003387983 */ /* 0x000ee80000100c00 */
[----:B------:R-:W3:Y:S04]  /*9340*/  LDL.128 R52, [R3+0x60] ;  /* 0x0000600003347983 */ /* 0x000ee80000100c00 */
[----:B------:R-:W3:Y:S01]  /*9350*/  LDL.128 R32, [R3+0x70] ;  /* 0x0000700003207983 */ /* 0x000ee20000100c00 */
[----:B--2--5:R-:W-:-:S08]  /*9360*/  DMUL R26, R104, R26 ;  /* 0x0000001a681a7228 */ /* 0x024fd00000000000 */
[C---:B---34-:R-:W-:Y:S02]  /*9370*/  DFMA R30, R106.reuse, R24, -R26 ;  /* 0x000000186a1e722b */ /* 0x058fe4000000081a */
[----:B------:R2:W3:Y:S01]  /*9380*/  LDL.128 R24, [R3+0x80] ;  /* 0x0000800003187983 */ /* 0x0004e20000100c00 */
[----:B------:R-:W-:Y:S01]  /*9390*/  DMUL R106, R106, R108 ;  /* 0x0000006c6a6a7228 */ /* 0x000fe20000000000 */
[----:B------:R-:W-:-:S04]  /*93a0*/  IADD3 R20, PT, PT, R20, 0x10, RZ ;  /* 0x0000001014147810 */ /* 0x000fc80007ffe0ff */
[----:B------:R-:W-:Y:S01]  /*93b0*/  DADD R30, R30, R22 ;  /* 0x000000001e1e7229 */ /* 0x000fe20000000016 */
[----:B------:R-:W-:Y:S01]  /*93c0*/  ISETP.NE.AND P0, PT, R20, RZ, PT ;  /* 0x000000ff1400720c */ /* 0x000fe20003f05270 */
[----:B--2---:R-:W-:Y:S01]  /*93d0*/  VIADD R3, R3, 0x100 ;  /* 0x0000010003037836 */ /* 0x004fe20000000000 */
[----:B------:R-:W-:Y:S02]  /*93e0*/  DFMA R106, R104, R110, -R106 ;  /* 0x0000006e686a722b */ /* 0x000fe4000000086a */
[----:B------:R-:W-:-:S06]  /*93f0*/  DMUL R110, R110, R100 ;  /* 0x000000646e6e7228 */ /* 0x000fcc0000000000 */
[----:B------:R-:W-:Y:S02]  /*9400*/  DADD R30, R30, R106 ;  /* 0x000000001e1e7229 */ /* 0x000fe4000000006a */
[----:B------:R-:W-:Y:S02]  /*9410*/  DFMA R110, R108, R102, -R110 ;  /* 0x000000666c6e722b */ /* 0x000fe4000000086e */
[----:B------:R-:W-:-:S06]  /*9420*/  DMUL R102, R102, R96 ;  /* 0x0000006066667228 */ /* 0x000fcc0000000000 */
[----:B------:R-:W-:Y:S02]  /*9430*/  DADD R30, R30, R110 ;  /* 0x000000001e1e7229 */ /* 0x000fe4000000006e */
[----:B------:R-:W-:Y:S02]  /*9440*/  DFMA R102, R100, R98, -R102 ;  /* 0x000000626466722b */ /* 0x000fe40000000866 */
[----:B------:R-:W-:-:S06]  /*9450*/  DMUL R98, R98, R92 ;  /* 0x0000005c62627228 */ /* 0x000fcc0000000000 */
[----:B------:R-:W-:Y:S02]  /*9460*/  DADD R30, R30, R102 ;  /* 0x000000001e1e7229 */ /* 0x000fe40000000066 */
[----:B------:R-:W-:Y:S02]  /*9470*/  DFMA R98, R96, R94, -R98 ;  /* 0x0000005e6062722b */ /* 0x000fe40000000862 */
[----:B------:R-:W-:Y:S02]  /*9480*/  DMUL R94, R94, R88 ;  /* 0x000000585e5e7228 */ /* 0x000fe40000000000 */
[----:B------:R-:W-:-:S04]  /*9490*/  DMUL R22, R54, R32 ;  /* 0x0000002036167228 */ /* 0x000fc80000000000 */
[----:B------:R-:W-:Y:S02]  /*94a0*/  DADD R30, R30, R98 ;  /* 0x000000001e1e7229 */ /* 0x000fe40000000062 */
[----:B------:R-:W-:Y:S02]  /*94b0*/  DFMA R94, R92, R90, -R94 ;  /* 0x0000005a5c5e722b */ /* 0x000fe4000000085e */
[----:B------:R-:W-:Y:S02]  /*94c0*/  DMUL R90, R90, R84 ;  /* 0x000000545a5a7228 */ /* 0x000fe40000000000 */
[----:B------:R-:W-:-:S04]  /*94d0*/  DFMA R22, R52, R34, -R22 ;  /* 0x000000223416722b */ /* 0x000fc80000000816 */
        /* <DEDUP_REMOVED lines=22> */
[----:B------:R-:W-:-:S08]  /*9640*/  DFMA R58, R56, R54, -R58 ;  /* 0x00000036383a722b */ /* 0x000fd0000000083a */
[----:B------:R-:W-:-:S08]  /*9650*/  DADD R30, R30, R58 ;  /* 0x000000001e1e7229 */ /* 0x000fd0000000003a */
[----:B------:R-:W-:Y:S02]  /*9660*/  DADD R22, R30, R22 ;  /* 0x000000001e167229 */ /* 0x000fe40000000016 */
[----:B---3--:R-:W-:-:S08]  /*9670*/  DMUL R34, R34, R24 ;  /* 0x0000001822227228 */ /* 0x008fd00000000000 */
[----:B------:R-:W-:-:S08]  /*9680*/  DFMA R34, R32, R26, -R34 ;  /* 0x0000001a2022722b */ /* 0x000fd00000000822 */
[----:B------:R-:W-:Y:S01]  /*9690*/  DADD R22, R22, R34 ;  /* 0x0000000016167229 */ /* 0x000fe20000000022 */
[----:B------:R-:W-:Y:S10]  /*96a0*/  @P0 BRA `(.L_x_136) ;  /* 0xfffffff800f00947 */ /* 0x000ff4000383ffff */
.L_x_135:
[----:B------:R-:W-:Y:S05]  /*96b0*/  BSYNC.RECONVERGENT B6 ;  /* 0x0000000000067941 */ /* 0x000fea0003800200 */
.L_x_134:
[----:B------:R-:W-:Y:S05]  /*96c0*/  @!P1 BRA `(.L_x_133) ;  /* 0x0000000400509947 */ /* 0x000fea0003800000 */
[----:B------:R-:W-:Y:S01]  /*96d0*/  ISETP.GE.U32.AND P0, PT, R21, 0x8, PT ;  /* 0x000000081500780c */ /* 0x000fe20003f06070 */
[----:B------:R-:W-:Y:S01]  /*96e0*/  BSSY.RECONVERGENT B6, `(.L_x_137) ;  /* 0x0000027000067945 */ /* 0x000fe20003800200 */
[----:B------:R-:W-:-:S04]  /*96f0*/  LOP3.LUT R30, R60, 0x7, RZ, 0xc0, !PT ;  /* 0x000000073c1e7812 */ /* 0x000fc800078ec0ff */
[----:B------:R-:W-:-:S07]  /*9700*/  ISETP.NE.AND P1, PT, R30, RZ, PT ;  /* 0x000000ff1e00720c */ /* 0x000fce0003f25270 */
[----:B------:R-:W-:Y:S06]  /*9710*/  @!P0 BRA `(.L_x_138) ;  /* 0x00000000008c8947 */ /* 0x000fec0003800000 */
[----:B------:R-:W-:-:S05]  /*9720*/  IMAD R3, R2, 0x10, R29 ;  /* 0x0000001002037824 */ /* 0x000fca00078e021d */
[----:B------:R-:W5:Y:S04]  /*9730*/  LDL.128 R64, [R3] ;  /* 0x0000000003407983 */ /* 0x000f680000100c00 */
[----:B------:R-:W5:Y:S04]  /*9740*/  LDL.128 R68, [R3+0x10] ;  /* 0x0000100003447983 */ /* 0x000f680000100c00 */
[----:B------:R-:W2:Y:S04]  /*9750*/  LDL.128 R72, [R3+0x20] ;  /* 0x0000200003487983 */ /* 0x000ea80000100c00 */
[----:B------:R-:W3:Y:S04]  /*9760*/  LDL.128 R76, [R3+0x30] ;  /* 0x00003000034c7983 */ /* 0x000ee80000100c00 */
[----:B------:R-:W4:Y:S04]  /*9770*/  LDL.128 R80, [R3+0x40] ;  /* 0x0000400003507983 */ /* 0x000f280000100c00 */
[----:B------:R-:W4:Y:S04]  /*9780*/  LDL.128 R56, [R3+0x50] ;  /* 0x0000500003387983 */ /* 0x000f280000100c00 */
[----:B------:R-:W4:Y:S04]  /*9790*/  LDL.128 R52, [R3+0x60] ;  /* 0x0000600003347983 */ /* 0x000f280000100c00 */
[----:B------:R-:W4:Y:S04]  /*97a0*/  LDL.128 R24, [R3+0x70] ;  /* 0x0000700003187983 */ /* 0x000f280000100c00 */
[----:B------:R-:W4:Y:S01]  /*97b0*/  LDL.128 R32, [R3+0x80] ;  /* 0x0000800003207983 */ /* 0x000f220000100c00 */
[----:B------:R-:W-:Y:S01]  /*97c0*/  VIADD R2, R2, 0x8 ;  /* 0x0000000802027836 */ /* 0x000fe20000000000 */
[----:B-----5:R-:W-:-:S08]  /*97d0*/  DMUL R66, R66, R68 ;  /* 0x0000004442427228 */ /* 0x020fd00000000000 */
[----:B------:R-:W-:Y:S02]  /*97e0*/  DFMA R64, R64, R70, -R66 ;  /* 0x000000464040722b */ /* 0x000fe40000000842 */
[----:B--2---:R-:W-:-:S06]  /*97f0*/  DMUL R70, R70, R72 ;  /* 0x0000004846467228 */ /* 0x004fcc0000000000 */
[----:B------:R-:W-:Y:S02]  /*9800*/  DADD R64, R22, R64 ;  /* 0x0000000016407229 */ /* 0x000fe40000000040 */
[----:B------:R-:W-:Y:S02]  /*9810*/  DFMA R70, R68, R74, -R70 ;  /* 0x0000004a4446722b */ /* 0x000fe40000000846 */
[----:B---3--:R-:W-:Y:S02]  /*9820*/  DMUL R74, R74, R76 ;  /* 0x0000004c4a4a7228 */ /* 0x008fe40000000000 */
[----:B----4-:R-:W-:-:S04]  /*9830*/  DMUL R20, R54, R24 ;  /* 0x0000001836147228 */ /* 0x010fc80000000000 */
[----:B------:R-:W-:Y:S02]  /*9840*/  DADD R64, R64, R70 ;  /* 0x0000000040407229 */ /* 0x000fe40000000046 */
[----:B------:R-:W-:Y:S02]  /*9850*/  DFMA R74, R72, R78, -R74 ;  /* 0x0000004e484a722b */ /* 0x000fe4000000084a */
[----:B------:R-:W-:Y:S02]  /*9860*/  DMUL R78, R78, R80 ;  /* 0x000000504e4e7228 */ /* 0x000fe40000000000 */
[----:B------:R-:W-:Y:S02]  /*9870*/  DFMA R20, R52, R26, -R20 ;  /* 0x0000001a3414722b */ /* 0x000fe40000000814 */
[----:B------:R-:W-:Y:S02]  /*9880*/  DMUL R32, R26, R32 ;  /* 0x000000201a207228 */ /* 0x000fe40000000000 */
[----:B------:R-:W-:-:S02]  /*9890*/  DADD R64, R64, R74 ;  /* 0x0000000040407229 */ /* 0x000fc4000000004a */
[----:B------:R-:W-:Y:S02]  /*98a0*/  DFMA R78, R76, R82, -R78 ;  /* 0x000000524c4e722b */ /* 0x000fe4000000084e */
[----:B------:R-:W-:Y:S02]  /*98b0*/  DMUL R82, R82, R56 ;  /* 0x0000003852527228 */ /* 0x000fe40000000000 */
[----:B------:R-:W-:-:S04]  /*98c0*/  DFMA R32, R24, R34, -R32 ;  /* 0x000000221820722b */ /* 0x000fc80000000820 */
[----:B------:R-:W-:Y:S02]  /*98d0*/  DADD R64, R64, R78 ;  /* 0x0000000040407229 */ /* 0x000fe4000000004e */
[----:B------:R-:W-:Y:S02]  /*98e0*/  DFMA R82, R80, R58, -R82 ;  /* 0x0000003a5052722b */ /* 0x000fe40000000852 */
[----:B------:R-:W-:-:S06]  /*98f0*/  DMUL R58, R58, R52 ;  /* 0x000000343a3a7228 */ /* 0x000fcc0000000000 */
[----:B------:R-:W-:Y:S02]  /*9900*/  DADD R64, R64, R82 ;  /* 0x0000000040407229 */ /* 0x000fe40000000052 */
[----:B------:R-:W-:-:S08]  /*9910*/  DFMA R58, R56, R54, -R58 ;  /* 0x00000036383a722b */ /* 0x000fd0000000083a */
[----:B------:R-:W-:-:S08]  /*9920*/  DADD R58, R64, R58 ;  /* 0x00000000403a7229 */ /* 0x000fd0000000003a */
[----:B------:R-:W-:-:S08]  /*9930*/  DADD R20, R58, R20 ;  /* 0x000000003a147229 */ /* 0x000fd00000000014 */
[----:B------:R-:W-:-:S11]  /*9940*/  DADD R22, R20, R32 ;  /* 0x0000000014167229 */ /* 0x000fd60000000020 */
.L_x_138:
[----:B------:R-:W-:Y:S05]  /*9950*/  BSYNC.RECONVERGENT B6 ;  /* 0x0000000000067941 */ /* 0x000fea0003800200 */
.L_x_137:
        /* <DEDUP_REMOVED lines=11> */
[----:B------:R-:W4:Y:S01]  /*9a10*/  LDL.128 R60, [R30+0x40] ;  /* 0x000040001e3c7983 */ /* 0x000f220000100c00 */
[----:B------:R-:W-:Y:S01]  /*9a20*/  VIADD R2, R2, 0x4 ;  /* 0x0000000402027836 */ /* 0x000fe20000000000 */
[----:B-----5:R-:W-:-:S08]  /*9a30*/  DMUL R26, R26, R32 ;  /* 0x000000201a1a7228 */ /* 0x020fd00000000000 */
[----:B------:R-:W-:Y:S02]  /*9a40*/  DFMA R24, R24, R34, -R26 ;  /* 0x000000221818722b */ /* 0x000fe4000000081a */
[----:B--2---:R-:W-:Y:S02]  /*9a50*/  DMUL R34, R34, R52 ;  /* 0x0000003422227228 */ /* 0x004fe40000000000 */
[----:B---3--:R-:W-:Y:S02]  /*9a60*/  DMUL R20, R54, R56 ;  /* 0x0000003836147228 */ /* 0x008fe40000000000 */
[----:B----4-:R-:W-:Y:S02]  /*9a70*/  DMUL R60, R58, R60 ;  /* 0x0000003c3a3c7228 */ /* 0x010fe40000000000 */
[----:B------:R-:W-:Y:S02]  /*9a80*/  DADD R24, R22, R24 ;  /* 0x0000000016187229 */ /* 0x000fe40000000018 */
[----:B------:R-:W-:-:S02]  /*9a90*/  DFMA R34, R32, R54, -R34 ;  /* 0x000000362022722b */ /* 0x000fc40000000822 */
[----:B------:R-:W-:Y:S02]  /*9aa0*/  DFMA R20, R52, R58, -R20 ;  /* 0x0000003a3414722b */ /* 0x000fe40000000814 */
[----:B------:R-:W-:-:S04]  /*9ab0*/  DFMA R60, R56, R62, -R60 ;  /* 0x0000003e383c722b */ /* 0x000fc8000000083c */
[----:B------:R-:W-:-:S08]  /*9ac0*/  DADD R24, R24, R34 ;  /* 0x0000000018187229 */ /* 0x000fd00000000022 */
[----:B------:R-:W-:-:S08]  /*9ad0*/  DADD R20, R24, R20 ;  /* 0x0000000018147229 */ /* 0x000fd00000000014 */
[----:B------:R-:W-:-:S11]  /*9ae0*/  DADD R22, R20, R60 ;  /* 0x0000000014167229 */ /* 0x000fd6000000003c */
.L_x_140:
[----:B------:R-:W-:Y:S05]  /*9af0*/  BSYNC.RECONVERGENT B6 ;  /* 0x0000000000067941 */ /* 0x000fea0003800200 */
.L_x_139:
[----:B------:R-:W-:Y:S05]  /*9b00*/  @!P1 BRA `(.L_x_133) ;  /* 0x0000000000409947 */ /* 0x000fea0003800000 */
[----:B------:R-:W-:-:S05]  /*9b10*/  IMAD R2, R2, 0x10, R29 ;  /* 0x0000001002027824 */ /* 0x000fca00078e021d */
[----:B------:R0:W5:Y:S01]  /*9b20*/  LDL.128 R24, [R2] ;  /* 0x0000000002187983 */ /* 0x0001620000100c00 */
[----:B------:R-:W-:Y:S02]  /*9b30*/  IMAD.MOV R20, RZ, RZ, -R3 ;  /* 0x000000ffff147224 */ /* 0x000fe400078e0a03 */
[----:B------:R-:W-:-:S07]  /*9b40*/  VIADD R21, R2, 0x10 ;  /* 0x0000001002157836 */ /* 0x000fce0000000000 */
.L_x_141:
[----:B------:R0:W2:Y:S01]  /*9b50*/  LDL.128 R32, [R21] ;  /* 0x0000000015207983 */ /* 0x0000a20000100c00 */
[----:B------:R-:W-:-:S05]  /*9b60*/  VIADD R20, R20, 0x1 ;  /* 0x0000000114147836 */ /* 0x000fca0000000000 */
[----:B------:R-:W-:Y:S02]  /*9b70*/  ISETP.NE.AND P0, PT, R20, RZ, PT ;  /* 0x000000ff1400720c */ /* 0x000fe40003f05270 */
[----:B0-----:R-:W-:Y:S01]  /*9b80*/  IADD3 R21, PT, PT, R21, 0x10, RZ ;  /* 0x0000001015157810 */ /* 0x001fe20007ffe0ff */
[----:B--2--5:R-:W-:Y:S01]  /*9b90*/  DMUL R2, R32, R26 ;  /* 0x0000001a20027228 */ /* 0x024fe20000000000 */
[----:B------:R-:W-:Y:S02]  /*9ba0*/  IMAD.MOV.U32 R26, RZ, RZ, R34 ;  /* 0x000000ffff1a7224 */ /* 0x000fe400078e0022 */
[----:B------:R-:W-:-:S05]  /*9bb0*/  IMAD.MOV.U32 R27, RZ, RZ, R35 ;  /* 0x000000ffff1b7224 */ /* 0x000fca00078e0023 */
[----:B------:R-:W-:Y:S01]  /*9bc0*/  DFMA R2, R34, R24, -R2 ;  /* 0x000000182202722b */ /* 0x000fe20000000802 */
[----:B------:R-:W-:Y:S02]  /*9bd0*/  IMAD.MOV.U32 R24, RZ, RZ, R32 ;  /* 0x000000ffff187224 */ /* 0x000fe400078e0020 */
[----:B------:R-:W-:-:S05]  /*9be0*/  IMAD.MOV.U32 R25, RZ, RZ, R33 ;  /* 0x000000ffff197224 */ /* 0x000fca00078e0021 */
[----:B------:R-:W-:Y:S01]  /*9bf0*/  DADD R22, R2, R22 ;  /* 0x0000000002167229 */ /* 0x000fe20000000016 */
[----:B------:R-:W-:Y:S10]  /*9c00*/  @P0 BRA `(.L_x_141) ;  /* 0xfffffffc00d00947 */ /* 0x000ff4000383ffff */
.L_x_133:
[----:B------:R-:W-:Y:S05]  /*9c10*/  BSYNC.RECONVERGENT B5 ;  /* 0x0000000000057941 */ /* 0x000fea0003800200 */
.L_x_132:
[----:B------:R-:W-:Y:S01]  /*9c20*/  IMAD R0, R0, 0x10, R29 ;  /* 0x0000001000007824 */ /* 0x000fe200078e021d */
[----:B------:R-:W5:Y:S04]  /*9c30*/  LDL.128 R32, [R1+0x140] ;  /* 0x0001400001207983 */ /* 0x000f680000100c00 */
[----:B------:R-:W5:Y:S02]  /*9c40*/  LDL.128 R24, [R0+-0x10] ;  /* 0xfffff00000187983 */ /* 0x000f640000100c00 */
[----:B-----5:R-:W-:-:S08]  /*9c50*/  DMUL R26, R26, R32 ;  /* 0x000000201a1a7228 */ /* 0x020fd00000000000 */
[----:B------:R-:W-:-:S08]  /*9c60*/  DFMA R24, R24, R34, -R26 ;  /* 0x000000221818722b */ /* 0x000fd0000000081a */
[----:B------:R-:W-:-:S08]  /*9c70*/  DADD R24, R24, R22 ;  /* 0x0000000018187229 */ /* 0x000fd00000000016 */
[----:B------:R-:W-:-:S11]  /*9c80*/  DMUL R2, |R24|, 0.5 ;  /* 0x3fe0000018027828 */ /* 0x000fd60000000200 */
.L_x_131:
[----:B------:R-:W-:Y:S05]  /*9c90*/  BSYNC.RECONVERGENT B0 ;  /* 0x0000000000007941 */ /* 0x000fea0003800200 */
.L_x_130:
[----:B------:R-:W-:Y:S01]  /*9ca0*/  DMUL R22, R38, R40 ;  /* 0x0000002826167228 */ /* 0x000fe20000000000 */
[----:B------:R-:W-:Y:S01]  /*9cb0*/  FSETP.GEU.AND P1, PT, |R3|, 6.5827683646048100446e-37, PT ;  /* 0x036000000300780b */ /* 0x000fe20003f2e200 */
[----:B------:R-:W-:Y:S01]  /*9cc0*/  DMUL R24, R42, R44 ;  /* 0x0000002c2a187228 */ /* 0x000fe20000000000 */
[----:B------:R-:W-:Y:S01]  /*9cd0*/  BSSY.RECONVERGENT B5, `(.L_x_142) ;  /* 0x000002d000057945 */ /* 0x000fe20003800200 */
[----:B------:R-:W-:Y:S02]  /*9ce0*/  DMUL R20, R6, R8 ;  /* 0x0000000806147228 */ /* 0x000fe40000000000 */
[----:B------:R-:W-:Y:S02]  /*9cf0*/  DMUL R26, R46, R48 ;  /* 0x000000302e1a7228 */ /* 0x000fe40000000000 */
[----:B---3--:R-:W-:Y:S02]  /*9d00*/  DFMA R42, R36, R42, -R22 ;  /* 0x0000002a242a722b */ /* 0x008fe40000000816 */
[----:B------:R-:W-:-:S02]  /*9d10*/  DMUL R22, R10, R12 ;  /* 0x0000000c0a167228 */ /* 0x000fc40000000000 */
[----:B------:R-:W-:Y:S02]  /*9d20*/  DFMA R24, R40, R46, -R24 ;  /* 0x0000002e2818722b */ /* 0x000fe40000000818 */
[----:B------:R-:W-:Y:S02]  /*9d30*/  DFMA R20, R4, R10, -R20 ;  /* 0x0000000a0414722b */ /* 0x000fe40000000814 */
[----:B------:R-:W-:Y:S02]  /*9d40*/  DADD R42, RZ, R42 ;  /* 0x00000000ff2a7229 */ /* 0x000fe4000000002a */
[----:B------:R-:W-:Y:S02]  /*9d50*/  DFMA R22, R8, R14, -R22 ;  /* 0x0000000e0816722b */ /* 0x000fe40000000816 */
[-C--:B------:R-:W-:Y:S02]  /*9d60*/  DMUL R36, R36, R50.reuse ;  /* 0x0000003224247228 */ /* 0x080fe40000000000 */
[----:B------:R-:W-:-:S02]  /*9d70*/  DFMA R26, R44, R50, -R26 ;  /* 0x000000322c1a722b */ /* 0x000fc4000000081a */
[----:B----4-:R-:W-:Y:S02]  /*9d80*/  DMUL R14, R14, R16 ;  /* 0x000000100e0e7228 */ /* 0x010fe40000000000 */
[----:B------:R-:W-:Y:S02]  /*9d90*/  DADD R20, RZ, R20 ;  /* 0x00000000ff147229 */ /* 0x000fe40000000014 */
[----:B------:R-:W-:Y:S02]  /*9da0*/  DADD R24, R42, R24 ;  /* 0x000000002a187229 */ /* 0x000fe40000000018 */
[-C--:B-1----:R-:W-:Y:S02]  /*9db0*/  DMUL R4, R4, R18.reuse ;  /* 0x0000001204047228 */ /* 0x082fe40000000000 */
[----:B------:R-:W-:Y:S02]  /*9dc0*/  DFMA R14, R12, R18, -R14 ;  /* 0x000000120c0e722b */ /* 0x000fe4000000080e */
[----:B------:R-:W-:-:S02]  /*9dd0*/  DFMA R36, R38, R48, -R36 ;  /* 0x000000302624722b */ /* 0x000fc40000000824 */
[----:B------:R-:W-:Y:S02]  /*9de0*/  DADD R20, R20, R22 ;  /* 0x0000000014147229 */ /* 0x000fe40000000016 */
[----:B------:R-:W-:Y:S02]  /*9df0*/  DADD R24, R24, R26 ;  /* 0x0000000018187229 */ /* 0x000fe4000000001a */
[----:B------:R-:W-:-:S04]  /*9e00*/  DFMA R4, R6, R16, -R4 ;  /* 0x000000100604722b */ /* 0x000fc80000000804 */
[----:B------:R-:W-:Y:S02]  /*9e10*/  DADD R14, R20, R14 ;  /* 0x00000000140e7229 */ /* 0x000fe4000000000e */
[----:B------:R-:W-:-:S06]  /*9e20*/  DADD R24, R24, R36 ;  /* 0x0000000018187229 */ /* 0x000fcc0000000024 */
[----:B------:R-:W-:Y:S02]  /*9e30*/  DADD R4, R14, R4 ;  /* 0x000000000e047229 */ /* 0x000fe40000000004 */
[----:B------:R-:W-:-:S08]  /*9e40*/  DMUL R24, |R24|, 0.5 ;  /* 0x3fe0000018187828 */ /* 0x000fd00000000200 */
[----:B------:R-:W-:-:S08]  /*9e50*/  DFMA R4, |R4|, 0.5, R24 ;  /* 0x3fe000000404782b */ /* 0x000fd00000000218 */
[----:B------:R-:W-:Y:S01]  /*9e60*/  DADD R32, R4, -R2 ;  /* 0x0000000004207229 */ /* 0x000fe20000000802 */
[----:B------:R-:W-:-:S05]  /*9e70*/  IMAD.MOV.U32 R4, RZ, RZ, 0x1 ;  /* 0x00000001ff047424 */ /* 0x000fca00078e00ff */
[----:B------:R-:W1:Y:S02]  /*9e80*/  MUFU.RCP64H R5, R33 ;  /* 0x0000002100057308 */ /* 0x000e640000001800 */
[----:B-1----:R-:W-:-:S08]  /*9e90*/  DFMA R6, -R32, R4, 1 ;  /* 0x3ff000002006742b */ /* 0x002fd00000000104 */
[----:B------:R-:W-:-:S08]  /*9ea0*/  DFMA R6, R6, R6, R6 ;  /* 0x000000060606722b */ /* 0x000fd00000000006 */
[----:B------:R-:W-:-:S08]  /*9eb0*/  DFMA R6, R4, R6, R4 ;  /* 0x000000060406722b */ /* 0x000fd00000000004 */
[----:B------:R-:W-:-:S08]  /*9ec0*/  DFMA R4, -R32, R6, 1 ;  /* 0x3ff000002004742b */ /* 0x000fd00000000106 */
[----:B------:R-:W-:-:S08]  /*9ed0*/  DFMA R4, R6, R4, R6 ;  /* 0x000000040604722b */ /* 0x000fd00000000006 */
[----:B------:R-:W-:-:S08]  /*9ee0*/  DMUL R6, R4, R2 ;  /* 0x0000000204067228 */ /* 0x000fd00000000000 */
[----:B--2---:R-:W-:-:S08]  /*9ef0*/  DFMA R8, -R32, R6, R2 ;  /* 0x000000062008722b */ /* 0x004fd00000000102 */
[----:B------:R-:W-:-:S10]  /*9f00*/  DFMA R4, R4, R8, R6 ;  /* 0x000000080404722b */ /* 0x000fd40000000006 */
[----:B------:R-:W-:-:S05]  /*9f10*/  FFMA R0, RZ, R33, R5 ;  /* 0x00000021ff007223 */ /* 0x000fca0000000005 */
[----:B------:R-:W-:-:S13]  /*9f20*/  FSETP.GT.AND P0, PT, |R0|, 1.469367938527859385e-39, PT ;  /* 0x001000000000780b */ /* 0x000fda0003f04200 */
[----:B------:R-:W-:Y:S05]  /*9f30*/  @P0 BRA P1, `(.L_x_143) ;  /* 0x0000000000180947 */ /* 0x000fea0000800000 */
[----:B------:R-:W-:Y:S01]  /*9f40*/  IMAD.MOV.U32 R34, RZ, RZ, R2 ;  /* 0x000000ffff227224 */ /* 0x000fe200078e0002 */
[----:B------:R-:W-:Y:S01]  /*9f50*/  MOV R122, 0x9f80 ;  /* 0x00009f80007a7802 */ /* 0x000fe20000000f00 */
[----:B------:R-:W-:-:S07]  /*9f60*/  IMAD.MOV.U32 R35, RZ, RZ, R3 ;  /* 0x000000ffff237224 */ /* 0x000fce00078e0003 */
[----:B0-----:R-:W-:Y:S05]  /*9f70*/  CALL.REL.NOINC `($__internal_0_$__cuda_sm20_div_rn_f64_full) ;  /* 0x00000000001c7944 */ /* 0x001fea0003c00000 */
[----:B------:R-:W-:Y:S01]  /*9f80*/  MOV R4, R30 ;  /* 0x0000001e00047202 */ /* 0x000fe20000000f00 */
[----:B------:R-:W-:-:S07]  /*9f90*/  IMAD.MOV.U32 R5, RZ, RZ, R31 ;  /* 0x000000ffff057224 */ /* 0x000fce00078e001f */
.L_x_143:
[----:B------:R-:W-:Y:S05]  /*9fa0*/  BSYNC.RECONVERGENT B5 ;  /* 0x0000000000057941 */ /* 0x000fea0003800200 */
.L_x_142:
[----:B------:R-:W1:Y:S02]  /*9fb0*/  LDC.64 R2, c[0x0][0x390] ;  /* 0x0000e400ff027b82 */ /* 0x000e640000000a00 */
[----:B-1----:R-:W-:-:S05]  /*9fc0*/  IMAD.WIDE R28, R28, 0x8, R2 ;  /* 0x000000081c1c7825 */ /* 0x002fca00078e0202 */
[----:B------:R-:W-:Y:S01]  /*9fd0*/  STG.E.64 desc[UR4][R28.64], R4 ;  /* 0x000000041c007986 */ /* 0x000fe2000c101b04 */
[----:B------:R-:W-:Y:S05]  /*9fe0*/  EXIT ;  /* 0x000000000000794d */ /* 0x000fea0003800000 */
        .weak           $__internal_0_$__cuda_sm20_div_rn_f64_full
        .type           $__internal_0_$__cuda_sm20_div_rn_f64_full,@function
        .size           $__internal_0_$__cuda_sm20_div_rn_f64_full,(.L_x_300 - $__internal_0_$__cuda_sm20_div_rn_f64_full)
$__internal_0_$__cuda_sm20_div_rn_f64_full:
[C---:B------:R-:W-:Y:S01]  /*9ff0*/  FSETP.GEU.AND P0, PT, |R33|.reuse, 1.469367938527859385e-39, PT ;  /* 0x001000002100780b */ /* 0x040fe20003f0e200 */
[----:B------:R-:W-:Y:S01]  /*a000*/  IMAD.MOV.U32 R124, RZ, RZ, 0x1 ;  /* 0x00000001ff7c7424 */ /* 0x000fe200078e00ff */
[----:B------:R-:W-:Y:S01]  /*a010*/  LOP3.LUT R30, R33, 0x800fffff, RZ, 0xc0, !PT ;  /* 0x800fffff211e7812 */ /* 0x000fe200078ec0ff */
[----:B------:R-:W-:Y:S01]  /*a020*/  IMAD.MOV.U32 R123, RZ, RZ, 0x1ca00000 ;  /* 0x1ca00000ff7b7424 */ /* 0x000fe200078e00ff */
[C---:B------:R-:W-:Y:S01]  /*a030*/  FSETP.GEU.AND P1, PT, |R35|.reuse, 1.469367938527859385e-39, PT ;  /* 0x001000002300780b */ /* 0x040fe20003f2e200 */
[----:B------:R-:W-:Y:S01]  /*a040*/  BSSY.RECONVERGENT B0, `(.L_x_144) ;  /* 0x0000052000007945 */ /* 0x000fe20003800200 */
[----:B------:R-:W-:Y:S01]  /*a050*/  LOP3.LUT R31, R30, 0x3ff00000, RZ, 0xfc, !PT ;  /* 0x3ff000001e1f7812 */ /* 0x000fe200078efcff */
[----:B------:R-:W-:Y:S01]  /*a060*/  IMAD.MOV.U32 R30, RZ, RZ, R32 ;  /* 0x000000ffff1e7224 */ /* 0x000fe200078e0020 */
[----:B------:R-:W-:Y:S02]  /*a070*/  LOP3.LUT R115, R35, 0x7ff00000, RZ, 0xc0, !PT ;  /* 0x7ff0000023737812 */ /* 0x000fe400078ec0ff */
[----:B------:R-:W-:-:S03]  /*a080*/  LOP3.LUT R132, R33, 0x7ff00000, RZ, 0xc0, !PT ;  /* 0x7ff0000021847812 */ /* 0x000fc600078ec0ff */
[----:B------:R-:W-:Y:S01]  /*a090*/  @!P0 DMUL R30, R32, 8.98846567431157953865e+307 ;  /* 0x7fe00000201e8828 */ /* 0x000fe20000000000 */
[----:B------:R-:W-:Y:S01]  /*a0a0*/  ISETP.GE.U32.AND P3, PT, R115, R132, PT ;  /* 0x000000847300720c */ /* 0x000fe20003f66070 */
[----:B------:R-:W-:Y:S02]  /*a0b0*/  IMAD.MOV.U32 R133, RZ, RZ, R115 ;  /* 0x000000ffff857224 */ /* 0x000fe400078e0073 */
[----:B------:R-:W-:Y:S02]  /*a0c0*/  @!P1 LOP3.LUT R126, R33, 0x7ff00000, RZ, 0xc0, !PT ;  /* 0x7ff00000217e9812 */ /* 0x000fe400078ec0ff */
[----:B------:R-:W0:Y:S02]  /*a0d0*/  MUFU.RCP64H R125, R31 ;  /* 0x0000001f007d7308 */ /* 0x000e240000001800 */
[----:B------:R-:W-:Y:S02]  /*a0e0*/  @!P1 ISETP.GE.U32.AND P2, PT, R115, R126, PT ;  /* 0x0000007e7300920c */ /* 0x000fe40003f46070 */
[----:B------:R-:W-:-:S02]  /*a0f0*/  @!P0 LOP3.LUT R132, R31, 0x7ff00000, RZ, 0xc0, !PT ;  /* 0x7ff000001f848812 */ /* 0x000fc400078ec0ff */
[----:B------:R-:W-:Y:S02]  /*a100*/  @!P1 SEL R127, R123, 0x63400000, !P2 ;  /* 0x634000007b7f9807 */ /* 0x000fe40005000000 */
[----:B------:R-:W-:Y:S02]  /*a110*/  IADD3 R135, PT, PT, R132, -0x1, RZ ;  /* 0xffffffff84877810 */ /* 0x000fe40007ffe0ff */
[----:B------:R-:W-:-:S04]  /*a120*/  @!P1 LOP3.LUT R128, R127, 0x80000000, R35, 0xf8, !PT ;  /* 0x800000007f809812 */ /* 0x000fc800078ef823 */
[----:B------:R-:W-:Y:S01]  /*a130*/  @!P1 LOP3.LUT R129, R128, 0x100000, RZ, 0xfc, !PT ;  /* 0x0010000080819812 */ /* 0x000fe200078efcff */
[----:B------:R-:W-:Y:S01]  /*a140*/  @!P1 IMAD.MOV.U32 R128, RZ, RZ, RZ ;  /* 0x000000ffff809224 */ /* 0x000fe200078e00ff */
[----:B0-----:R-:W-:-:S08]  /*a150*/  DFMA R62, R124, -R30, 1 ;  /* 0x3ff000007c3e742b */ /* 0x001fd0000000081e */
[----:B------:R-:W-:-:S08]  /*a160*/  DFMA R62, R62, R62, R62 ;  /* 0x0000003e3e3e722b */ /* 0x000fd0000000003e */
[----:B------:R-:W-:Y:S01]  /*a170*/  DFMA R124, R124, R62, R124 ;  /* 0x0000003e7c7c722b */ /* 0x000fe2000000007c */
[----:B------:R-:W-:Y:S01]  /*a180*/  SEL R63, R123, 0x63400000, !P3 ;  /* 0x634000007b3f7807 */ /* 0x000fe20005800000 */
[----:B------:R-:W-:-:S03]  /*a190*/  IMAD.MOV.U32 R62, RZ, RZ, R34 ;  /* 0x000000ffff3e7224 */ /* 0x000fc600078e0022 */
[----:B------:R-:W-:-:S03]  /*a1a0*/  LOP3.LUT R63, R63, 0x800fffff, R35, 0xf8, !PT ;  /* 0x800fffff3f3f7812 */ /* 0x000fc600078ef823 */
[----:B------:R-:W-:-:S03]  /*a1b0*/  DFMA R126, R124, -R30, 1 ;  /* 0x3ff000007c7e742b */ /* 0x000fc6000000081e */
[----:B------:R-:W-:-:S05]  /*a1c0*/  @!P1 DFMA R62, R62, 2, -R128 ;  /* 0x400000003e3e982b */ /* 0x000fca0000000880 */
[----:B------:R-:W-:-:S05]  /*a1d0*/  DFMA R126, R124, R126, R124 ;  /* 0x0000007e7c7e722b */ /* 0x000fca000000007c */
[----:B------:R-:W-:-:S03]  /*a1e0*/  @!P1 LOP3.LUT R133, R63, 0x7ff00000, RZ, 0xc0, !PT ;  /* 0x7ff000003f859812 */ /* 0x000fc600078ec0ff */
[----:B------:R-:W-:Y:S02]  /*a1f0*/  DMUL R124, R126, R62 ;  /* 0x0000003e7e7c7228 */ /* 0x000fe40000000000 */
[----:B------:R-:W-:-:S05]  /*a200*/  VIADD R134, R133, 0xffffffff ;  /* 0xffffffff85867836 */ /* 0x000fca0000000000 */
[----:B------:R-:W-:Y:S01]  /*a210*/  ISETP.GT.U32.AND P0, PT, R134, 0x7feffffe, PT ;  /* 0x7feffffe8600780c */ /* 0x000fe20003f04070 */
[----:B------:R-:W-:-:S03]  /*a220*/  DFMA R128, R124, -R30, R62 ;  /* 0x8000001e7c80722b */ /* 0x000fc6000000003e */
[----:B------:R-:W-:-:S05]  /*a230*/  ISETP.GT.U32.OR P0, PT, R135, 0x7feffffe, P0 ;  /* 0x7feffffe8700780c */ /* 0x000fca0000704470 */
[----:B------:R-:W-:-:S08]  /*a240*/  DFMA R128, R126, R128, R124 ;  /* 0x000000807e80722b */ /* 0x000fd0000000007c */
[----:B------:R-:W-:Y:S05]  /*a250*/  @P0 BRA `(.L_x_145) ;  /* 0x00000000006c0947 */ /* 0x000fea0003800000 */
[----:B------:R-:W-:-:S04]  /*a260*/  LOP3.LUT R34, R33, 0x7ff00000, RZ, 0xc0, !PT ;  /* 0x7ff0000021227812 */ /* 0x000fc800078ec0ff */
[CC--:B------:R-:W-:Y:S02]  /*a270*/  VIADDMNMX R35, R115.reuse, -R34.reuse, 0xb9600000, !PT ;  /* 0xb960000073237446 */ /* 0x0c0fe40007800922 */
[----:B------:R-:W-:Y:S02]  /*a280*/  ISETP.GE.U32.AND P0, PT, R115, R34, PT ;  /* 0x000000227300720c */ /* 0x000fe40003f06070 */
[----:B------:R-:W-:Y:S02]  /*a290*/  VIMNMX R35, PT, PT, R35, 0x46a00000, PT ;  /* 0x46a0000023237848 */ /* 0x000fe40003fe0100 */
[----:B------:R-:W-:-:S05]  /*a2a0*/  SEL R34, R123, 0x63400000, !P0 ;  /* 0x634000007b227807 */ /* 0x000fca0004000000 */
[----:B------:R-:W-:Y:S02]  /*a2b0*/  IMAD.IADD R115, R35, 0x1, -R34 ;  /* 0x0000000123737824 */ /* 0x000fe400078e0a22 */
[----:B------:R-:W-:Y:S02]  /*a2c0*/  IMAD.MOV.U32 R34, RZ, RZ, RZ ;  /* 0x000000ffff227224 */ /* 0x000fe400078e00ff */
[----:B------:R-:W-:-:S06]  /*a2d0*/  VIADD R35, R115, 0x7fe00000 ;  /* 0x7fe0000073237836 */ /* 0x000fcc0000000000 */
[----:B------:R-:W-:-:S10]  /*a2e0*/  DMUL R124, R128, R34 ;  /* 0x00000022807c7228 */ /* 0x000fd40000000000 */
[----:B------:R-:W-:-:S13]  /*a2f0*/  FSETP.GTU.AND P0, PT, |R125|, 1.469367938527859385e-39, PT ;  /* 0x001000007d00780b */ /* 0x000fda0003f0c200 */
[----:B------:R-:W-:Y:S05]  /*a300*/  @P0 BRA `(.L_x_146) ;  /* 0x0000000000940947 */ /* 0x000fea0003800000 */
[----:B------:R-:W-:Y:S01]  /*a310*/  DFMA R30, R128, -R30, R62 ;  /* 0x8000001e801e722b */ /* 0x000fe2000000003e */
[----:B------:R-:W-:-:S09]  /*a320*/  IMAD.MOV.U32 R34, RZ, RZ, RZ ;  /* 0x000000ffff227224 */ /* 0x000fd200078e00ff */
[C---:B------:R-:W-:Y:S02]  /*a330*/  FSETP.NEU.AND P0, PT, R31.reuse, RZ, PT ;  /* 0x000000ff1f00720b */ /* 0x040fe40003f0d000 */
[----:B------:R-:W-:-:S04]  /*a340*/  LOP3.LUT R33, R31, 0x80000000, R33, 0x48, !PT ;  /* 0x800000001f217812 */ /* 0x000fc800078e4821 */
[----:B------:R-:W-:-:S07]  /*a350*/  LOP3.LUT R35, R33, R35, RZ, 0xfc, !PT ;  /* 0x0000002321237212 */ /* 0x000fce00078efcff */
[----:B------:R-:W-:Y:S05]  /*a360*/  @!P0 BRA `(.L_x_146) ;  /* 0x00000000007c8947 */ /* 0x000fea0003800000 */
[----:B------:R-:W-:Y:S01]  /*a370*/  IMAD.MOV R31, RZ, RZ, -R115 ;  /* 0x000000ffff1f7224 */ /* 0x000fe200078e0a73 */
[----:B------:R-:W-:Y:S01]  /*a380*/  DMUL.RP R34, R128, R34 ;  /* 0x0000002280227228 */ /* 0x000fe20000008000 */
[----:B------:R-:W-:Y:S01]  /*a390*/  IMAD.MOV.U32 R30, RZ, RZ, RZ ;  /* 0x000000ffff1e7224 */ /* 0x000fe200078e00ff */
[----:B------:R-:W-:-:S05]  /*a3a0*/  IADD3 R115, PT, PT, -R115, -0x43300000, RZ ;  /* 0xbcd0000073737810 */ /* 0x000fca0007ffe1ff */
[----:B------:R-:W-:-:S03]  /*a3b0*/  DFMA R30, R124, -R30, R128 ;  /* 0x8000001e7c1e722b */ /* 0x000fc60000000080 */
[----:B------:R-:W-:-:S07]  /*a3c0*/  LOP3.LUT R33, R35, R33, RZ, 0x3c, !PT ;  /* 0x0000002123217212 */ /* 0x000fce00078e3cff */
[----:B------:R-:W-:-:S04]  /*a3d0*/  FSETP.NEU.AND P0, PT, |R31|, R115, PT ;  /* 0x000000731f00720b */ /* 0x000fc80003f0d200 */
[----:B------:R-:W-:Y:S02]  /*a3e0*/  FSEL R124, R34, R124, !P0 ;  /* 0x0000007c227c7208 */ /* 0x000fe40004000000 */
[----:B------:R-:W-:Y:S01]  /*a3f0*/  FSEL R125, R33, R125, !P0 ;  /* 0x0000007d217d7208 */ /* 0x000fe20004000000 */
[----:B------:R-:W-:Y:S06]  /*a400*/  BRA `(.L_x_146) ;  /* 0x0000000000547947 */ /* 0x000fec0003800000 */
.L_x_145:
[----:B------:R-:W-:-:S14]  /*a410*/  DSETP.NAN.AND P0, PT, R34, R34, PT ;  /* 0x000000222200722a */ /* 0x000fdc0003f08000 */
[----:B------:R-:W-:Y:S05]  /*a420*/  @P0 BRA `(.L_x_147) ;  /* 0x0000000000440947 */ /* 0x000fea0003800000 */
[----:B------:R-:W-:-:S14]  /*a430*/  DSETP.NAN.AND P0, PT, R32, R32, PT ;  /* 0x000000202000722a */ /* 0x000fdc0003f08000 */
[----:B------:R-:W-:Y:S05]  /*a440*/  @P0 BRA `(.L_x_148) ;  /* 0x0000000000300947 */ /* 0x000fea0003800000 */
[----:B------:R-:W-:Y:S01]  /*a450*/  ISETP.NE.AND P0, PT, R133, R132, PT ;  /* 0x000000848500720c */ /* 0x000fe20003f05270 */
[----:B------:R-:W-:Y:S02]  /*a460*/  IMAD.MOV.U32 R124, RZ, RZ, 0x0 ;  /* 0x00000000ff7c7424 */ /* 0x000fe400078e00ff */
[----:B------:R-:W-:-:S10]  /*a470*/  IMAD.MOV.U32 R125, RZ, RZ, -0x80000 ;  /* 0xfff80000ff7d7424 */ /* 0x000fd400078e00ff */
[----:B------:R-:W-:Y:S05]  /*a480*/  @!P0 BRA `(.L_x_146) ;  /* 0x0000000000348947 */ /* 0x000fea0003800000 */
[----:B------:R-:W-:Y:S02]  /*a490*/  ISETP.NE.AND P0, PT, R133, 0x7ff00000, PT ;  /* 0x7ff000008500780c */ /* 0x000fe40003f05270 */
[----:B------:R-:W-:Y:S02]  /*a4a0*/  LOP3.LUT R125, R35, 0x80000000, R33, 0x48, !PT ;  /* 0x80000000237d7812 */ /* 0x000fe400078e4821 */
[----:B------:R-:W-:-:S13]  /*a4b0*/  ISETP.EQ.OR P0, PT, R132, RZ, !P0 ;  /* 0x000000ff8400720c */ /* 0x000fda0004702670 */
[----:B------:R-:W-:Y:S02]  /*a4c0*/  @P0 LOP3.LUT R30, R125, 0x7ff00000, RZ, 0xfc, !PT ;  /* 0x7ff000007d1e0812 */ /* 0x000fe400078efcff */
[----:B------:R-:W-:Y:S01]  /*a4d0*/  @!P0 MOV R124, RZ ;  /* 0x000000ff007c8202 */ /* 0x000fe20000000f00 */
[----:B------:R-:W-:Y:S02]  /*a4e0*/  @P0 IMAD.MOV.U32 R124, RZ, RZ, RZ ;  /* 0x000000ffff7c0224 */ /* 0x000fe400078e00ff */
[----:B------:R-:W-:Y:S01]  /*a4f0*/  @P0 IMAD.MOV.U32 R125, RZ, RZ, R30 ;  /* 0x000000ffff7d0224 */ /* 0x000fe200078e001e */
[----:B------:R-:W-:Y:S06]  /*a500*/  BRA `(.L_x_146) ;  /* 0x0000000000147947 */ /* 0x000fec0003800000 */
.L_x_148:
[----:B------:R-:W-:Y:S01]  /*a510*/  LOP3.LUT R125, R33, 0x80000, RZ, 0xfc, !PT ;  /* 0x00080000217d7812 */ /* 0x000fe200078efcff */
[----:B------:R-:W-:Y:S01]  /*a520*/  IMAD.MOV.U32 R124, RZ, RZ, R32 ;  /* 0x000000ffff7c7224 */ /* 0x000fe200078e0020 */
[----:B------:R-:W-:Y:S06]  /*a530*/  BRA `(.L_x_146) ;  /* 0x0000000000087947 */ /* 0x000fec0003800000 */
.L_x_147:
[----:B------:R-:W-:Y:S01]  /*a540*/  LOP3.LUT R125, R35, 0x80000, RZ, 0xfc, !PT ;  /* 0x00080000237d7812 */ /* 0x000fe200078efcff */
[----:B------:R-:W-:-:S07]  /*a550*/  IMAD.MOV.U32 R124, RZ, RZ, R34 ;  /* 0x000000ffff7c7224 */ /* 0x000fce00078e0022 */
.L_x_146:
[----:B------:R-:W-:Y:S05]  /*a560*/  BSYNC.RECONVERGENT B0 ;  /* 0x0000000000007941 */ /* 0x000fea0003800200 */
.L_x_144:
[----:B------:R-:W-:Y:S02]  /*a570*/  IMAD.MOV.U32 R123, RZ, RZ, 0x0 ;  /* 0x00000000ff7b7424 */ /* 0x000fe400078e00ff */
[----:B------:R-:W-:Y:S02]  /*a580*/  IMAD.MOV.U32 R30, RZ, RZ, R124 ;  /* 0x000000ffff1e7224 */ /* 0x000fe400078e007c */
[----:B------:R-:W-:Y:S01]  /*a590*/  IMAD.MOV.U32 R31, RZ, RZ, R125 ;  /* 0x000000ffff1f7224 */ /* 0x000fe200078e007d */
[----:B------:R-:W-:Y:S06]  /*a5a0*/  RET.REL.NODEC R122 `(_Z24computeIoUKernelOneToOneP13QuadrilateralS0_Pdi) ;  /* 0xffffff587a947950 */ /* 0x000fec0003c3ffff */
.L_x_149:
[----:B------:R-:W-:-:S00]  /*a5b0*/  BRA `(.L_x_149) ;  /* 0xfffffffc00fc7947 */ /* 0x000fc0000383ffff */
[----:B------:R-:W-:-:S00]  /*a5c0*/  NOP ;  /* 0x0000000000007918 */ /* 0x000fc00000000000 */
        /* <DEDUP_REMOVED lines=11> */
.L_x_300:


//--------------------- .text._Z16computeIoUKernelP13QuadrilateralS0_Pdii --------------------------
	.section	.text._Z16computeIoUKernelP13QuadrilateralS0_Pdii,"ax",@progbits
	.align	128
        .global         _Z16computeIoUKernelP13QuadrilateralS0_Pdii
        .type           _Z16computeIoUKernelP13QuadrilateralS0_Pdii,@function
        .size           _Z16computeIoUKernelP13QuadrilateralS0_Pdii,(.L_x_301 - _Z16computeIoUKernelP13QuadrilateralS0_Pdii)
        .other          _Z16computeIoUKernelP13QuadrilateralS0_Pdii,@"STO_CUDA_ENTRY STV_DEFAULT"
_Z16computeIoUKernelP13QuadrilateralS0_Pdii:
.text._Z16computeIoUKernelP13QuadrilateralS0_Pdii:
[----:B------:R-:W0:Y:S01]  /*0000*/  LDC R1, c[0x0][0x37c] ;  /* 0x0000df00ff017b82 */ /* 0x000e220000000800 */
[----:B------:R-:W1:Y:S07]  /*0010*/  S2R R3, SR_TID.Y ;  /* 0x0000000000037919 */ /* 0x000e6e0000002200 */
[----:B------:R-:W2:Y:S01]  /*0020*/  LDC R19, c[0x0][0x360] ;  /* 0x0000d800ff137b82 */ /* 0x000ea20000000800 */
[----:B------:R-:W3:Y:S01]  /*0030*/  LDCU.64 UR6, c[0x0][0x398] ;  /* 0x00007300ff0677ac */ /* 0x000ee20008000a00 */
[----:B0-----:R-:W-:Y:S01]  /*0040*/  VIADD R1, R1, 0xfffffdc0 ;  /* 0xfffffdc001017836 */ /* 0x001fe20000000000 */
[----:B------:R-:W2:Y:S05]  /*0050*/  S2R R2, SR_TID.X ;  /* 0x0000000000027919 */ /* 0x000eaa0000002100 */
[----:B------:R-:W1:Y:S08]  /*0060*/  S2UR UR5, SR_CTAID.Y ;  /* 0x00000000000579c3 */ /* 0x000e700000002600 */
[----:B------:R-:W1:Y:S08]  /*0070*/  LDC R0, c[0x0][0x364] ;  /* 0x0000d900ff007b82 */ /* 0x000e700000000800 */
[----:B------:R-:W2:Y:S01]  /*0080*/  S2UR UR4, SR_CTAID.X ;  /* 0x00000000000479c3 */ /* 0x000ea20000002500 */
[----:B-1----:R-:W-:-:S05]  /*0090*/  IMAD R0, R0, UR5, R3 ;  /* 0x0000000500007c24 */ /* 0x002fca000f8e0203 */
[----:B---3--:R-:W-:Y:S01]  /*00a0*/  ISETP.GE.AND P0, PT, R0, UR7, PT ;  /* 0x0000000700007c0c */ /* 0x008fe2000bf06270 */
[----:B--2---:R-:W-:-:S05]  /*00b0*/  IMAD R19, R19, UR4, R2 ;  /* 0x0000000413137c24 */ /* 0x004fca000f8e0202 */
[----:B------:R-:W-:-:S13]  /*00c0*/  ISETP.GE.OR P0, PT, R19, UR6, P0 ;  /* 0x0000000613007c0c */ /* 0x000fda0008706670 */
        /* <DEDUP_REMOVED lines=13> */
[----:B------:R-:W-:-:S02]  /*01a0*/  IMAD R28, R19, UR7, R0 ;  /* 0x00000007131c7c24 */ /* 0x000fc4000f8e0200 */
[----:B--2---:R-:W-:Y:S01]  /*01b0*/  IMAD.WIDE.U32 R22, R0, 0x40, R22 ;  /* 0x0000004000167825 */ /* 0x004fe200078e0016 */
[----:B---3--:R-:W-:Y:S02]  /*01c0*/  DADD R4, RZ, R4 ;  /* 0x00000000ff047229 */ /* 0x008fe40000000004 */
        /* <DEDUP_REMOVED lines=8> */
.L_x_155:
[--C-:B0-----:R-:W-:Y:S02]  /*0250*/  IMAD.MOV.U32 R19, RZ, RZ, R15.reuse ;  /* 0x000000ffff137224 */ /* 0x101fe400078e000f */
[----:B------:R-:W-:-:S07]  /*0260*/  IMAD.MOV.U32 R17, RZ, RZ, R15 ;  /* 0x000000ffff117224 */ /* 0x000fce00078e000f */
.L_x_154:
        /* <DEDUP_REMOVED lines=32> */
[----:B------:R-:W-:Y:S05]  /*0470*/  CALL.REL.NOINC `($__internal_1_$__cuda_sm20_div_rn_f64_full) ;  /* 0x0000009800f47944 */ /* 0x000fea0003c00000 */
[----:B------:R-:W-:Y:S01]  /*0480*/  IMAD.MOV.U32 R2, RZ, RZ, R30 ;  /* 0x000000ffff027224 */ /* 0x000fe200078e001e */
[----:B------:R-:W-:-:S07]  /*0490*/  MOV R3, R31 ;  /* 0x0000001f00037202 */ /* 0x000fce0000000f00 */
.L_x_151:
[----:B------:R-:W-:Y:S05]  /*04a0*/  BSYNC.RECONVERGENT B1 ;  /* 0x0000000000017941 */ /* 0x000fea0003800200 */
.L_x_150:
        /* <DEDUP_REMOVED lines=122> */
[----:B------:R-:W-:Y:S05]  /*0c50*/  CALL.REL.NOINC `($__internal_1_$__cuda_sm20_div_rn_f64_full) ;  /* 0x0000009000fc7944 */ /* 0x000fea0003c00000 */
[----:B------:R-:W-:Y:S02]  /*0c60*/  IMAD.MOV.U32 R2, RZ, RZ, R30 ;  /* 0x000000ffff027224 */ /* 0x000fe400078e001e */
[----:B------:R-:W-:-:S07]  /*0c70*/  IMAD.MOV.U32 R3, RZ, RZ, R31 ;  /* 0x000000ffff037224 */ /* 0x000fce00078e001f */
.L_x_153:
[----:B------:R-:W-:Y:S05]  /*0c80*/  BSYNC.RECONVERGENT B1 ;  /* 0x0000000000017941 */ /* 0x000fea0003800200 */
.L_x_152:
        /* <DEDUP_REMOVED lines=132> */
.L_x_161:
[----:B0-----:R-:W-:Y:S01]  /*14d0*/  MOV R19, R15 ;  /* 0x0000000f00137202 */ /* 0x001fe20000000f00 */
[----:B------:R-:W-:-:S07]  /*14e0*/  IMAD.MOV.U32 R17, RZ, RZ, R15 ;  /* 0x000000ffff117224 */ /* 0x000fce00078e000f */
.L_x_160:
        /* <DEDUP_REMOVED lines=33> */
[----:B------:R-:W-:Y:S02]  /*1700*/  IMAD.MOV.U32 R2, RZ, RZ, R30 ;  /* 0x000000ffff027224 */ /* 0x000fe400078e001e */
[----:B------:R-:W-:-:S07]  /*1710*/  IMAD.MOV.U32 R3, RZ, RZ, R31 ;  /* 0x000000ffff037224 */ /* 0x000fce00078e001f */
.L_x_157:
[----:B------:R-:W-:Y:S05]  /*1720*/  BSYNC.RECONVERGENT B1 ;  /* 0x0000000000017941 */ /* 0x000fea0003800200 */
.L_x_156:
        /* <DEDUP_REMOVED lines=122> */
[----:B------:R-:W-:Y:S05]  /*1ed0*/  CALL.REL.NOINC `($__internal_1_$__cuda_sm20_div_rn_f64_full) ;  /* 0x00000080005c7944 */ /* 0x000fea0003c00000 */
[----:B------:R-:W-:Y:S02]  /*1ee0*/  IMAD.MOV.U32 R2, RZ, RZ, R30 ;  /* 0x000000ffff027224 */ /* 0x000fe400078e001e */
[----:B------:R-:W-:-:S07]  /*1ef0*/  IMAD.MOV.U32 R3, RZ, RZ, R31 ;  /* 0x000000ffff037224 */ /* 0x000fce00078e001f */
.L_x_159:
[----:B------:R-:W-:Y:S05]  /*1f00*/  BSYNC.RECONVERGENT B1 ;  /* 0x0000000000017941 */ /* 0x000fea0003800200 */
.L_x_158:
        /* <DEDUP_REMOVED lines=263> */
.L_x_230:
        /* <DEDUP_REMOVED lines=113> */
[----:B------:R-:W-:Y:S05]  /*3690*/  CALL.REL.NOINC `($__internal_1_$__cuda_sm20_div_rn_f64_full) ;  /* 0x00000068006c7944 */ /* 0x000fea0003c00000 */
.L_x_167:
[----:B------:R-:W-:Y:S05]  /*36a0*/  BSYNC.RECONVERGENT B3 ;  /* 0x0000000000037941 */ /* 0x000fea0003800200 */
.L_x_166:
        /* <DEDUP_REMOVED lines=27> */
.L_x_169:
[----:B------:R-:W-:Y:S05]  /*3860*/  BSYNC.RECONVERGENT B3 ;  /* 0x0000000000037941 */ /* 0x000fea0003800200 */
.L_x_168:
[----:B------:R-:W-:Y:S02]  /*3870*/  IMAD.MOV.U32 R62, RZ, RZ, R32 ;  /* 0x000000ffff3e7224 */ /* 0x000fe400078e0020 */
[----:B------:R-:W-:Y:S01]  /*3880*/  IMAD.MOV.U32 R63, RZ, RZ, R33 ;  /* 0x000000ffff3f7224 */ /* 0x000fe200078e0021 */
[----:B------:R-:W-:Y:S06]  /*3890*/  BRA `(.L_x_170) ;  /* 0x0000000000a87947 */ /* 0x000fec0003800000 */
.L_x_164:
        /* <DEDUP_REMOVED lines=10> */
.L_x_171:
        /* <DEDUP_REMOVED lines=10> */
.L_x_172:
        /* <DEDUP_REMOVED lines=10> */
.L_x_173:
        /* <DEDUP_REMOVED lines=12> */
.L_x_170:
[----:B------:R-:W-:Y:S05]  /*3b40*/  BSYNC.RELIABLE B1 ;  /* 0x0000000000017941 */ /* 0x000fea0003800100 */
.L_x_163:
[----:B------:R-:W-:Y:S01]  /*3b50*/  ISETP.GE.AND P1, PT, R0, 0x1, PT ;  /* 0x000000010000780c */ /* 0x000fe20003f26270 */
[----:B------:R-:W-:Y:S01]  /*3b60*/  BSSY.RECONVERGENT B0, `(.L_x_174) ;  /* 0x0000016000007945 */ /* 0x000fe20003800200 */
[----:B------:R-:W-:-:S11]  /*3b70*/  PLOP3.LUT P0, PT, PT, PT, PT, 0x80, 0x8 ;  /* 0x000000000008781c */ /* 0x000fd60003f0f070 */
[----:B------:R-:W-:Y:S05]  /*3b80*/  @!P1 BRA `(.L_x_175) ;  /* 0x00000000004c9947 */ /* 0x000fea0003800000 */
[----:B------:R-:W-:-:S07]  /*3b90*/  IMAD.MOV.U32 R115, RZ, RZ, RZ ;  /* 0x000000ffff737224 */ /* 0x000fce00078e00ff */
.L_x_178:
        /* <DEDUP_REMOVED lines=13> */
.L_x_177:
[----:B------:R-:W-:Y:S05]  /*3c70*/  BSYNC.RELIABLE B3 ;  /* 0x0000000000037941 */ /* 0x000fea0003800100 */
.L_x_176:
[----:B------:R-:W-:-:S05]  /*3c80*/  VIADD R115, R115, 0x1 ;  /* 0x0000000173737836 */ /* 0x000fca0000000000 */
[----:B------:R-:W-:-:S13]  /*3c90*/  ISETP.NE.AND P0, PT, R115, R0, PT ;  /* 0x000000007300720c */ /* 0x000fda0003f05270 */
[----:B------:R-:W-:Y:S05]  /*3ca0*/  @P0 BRA `(.L_x_178) ;  /* 0xfffffffc00bc0947 */ /* 0x000fea000383ffff */
[----:B------:R-:W-:-:S13]  /*3cb0*/  PLOP3.LUT P0, PT, PT, PT, PT, 0x80, 0x8 ;  /* 0x000000000008781c */ /* 0x000fda0003f0f070 */
.L_x_175:
[----:B------:R-:W-:Y:S05]  /*3cc0*/  BSYNC.RECONVERGENT B0 ;  /* 0x0000000000007941 */ /* 0x000fea0003800200 */
.L_x_174:
[----:B------:R-:W-:-:S13]  /*3cd0*/  ISETP.GT.OR P0, PT, R0, 0x7, !P0 ;  /* 0x000000070000780c */ /* 0x000fda0004704670 */
[C---:B------:R-:W-:Y:S02]  /*3ce0*/  @!P0 IMAD R31, R0.reuse, 0x10, R27 ;  /* 0x00000010001f8824 */ /* 0x040fe400078e021b */
[----:B------:R-:W-:-:S03]  /*3cf0*/  @!P0 VIADD R30, R0, 0x1 ;  /* 0x00000001001e8836 */ /* 0x000fc60000000000 */
[----:B------:R0:W-:Y:S01]  /*3d00*/  @!P0 STL.128 [R31], R60 ;  /* 0x0000003c1f008387 */ /* 0x0001e20000100c00 */
[----:B------:R-:W-:-:S07]  /*3d10*/  @!P0 IMAD.MOV.U32 R0, RZ, RZ, R30 ;  /* 0x000000ffff008224 */ /* 0x000fce00078e001e */
.L_x_165:
[----:B------:R-:W-:Y:S05]  /*3d20*/  BSYNC.RECONVERGENT B2 ;  /* 0x0000000000027941 */ /* 0x000fea0003800200 */
.L_x_162:
        /* <DEDUP_REMOVED lines=45> */
.L_x_182:
        /* <DEDUP_REMOVED lines=10> */
.L_x_184:
        /* <DEDUP_REMOVED lines=10> */
.L_x_185:
        /* <DEDUP_REMOVED lines=13> */
.L_x_181:
        /* <DEDUP_REMOVED lines=31> */
.L_x_188:
[----:B------:R-:W-:Y:S05]  /*4400*/  BSYNC.RECONVERGENT B4 ;  /* 0x0000000000047941 */ /* 0x000fea0003800200 */
.L_x_187:
        /* <DEDUP_REMOVED lines=27> */
.L_x_190:
[----:B------:R-:W-:Y:S05]  /*45c0*/  BSYNC.RECONVERGENT B4 ;  /* 0x0000000000047941 */ /* 0x000fea0003800200 */
.L_x_189:
[----:B------:R-:W-:Y:S01]  /*45d0*/  MOV R62, R32 ;  /* 0x00000020003e7202 */ /* 0x000fe20000000f00 */
[----:B------:R-:W-:-:S07]  /*45e0*/  IMAD.MOV.U32 R63, RZ, RZ, R33 ;  /* 0x000000ffff3f7224 */ /* 0x000fce00078e0021 */
.L_x_183:
[----:B------:R-:W-:Y:S05]  /*45f0*/  BSYNC.RELIABLE B2 ;  /* 0x0000000000027941 */ /* 0x000fea0003800100 */
.L_x_180:
[----:B------:R-:W-:Y:S01]  /*4600*/  ISETP.GE.AND P1, PT, R0, 0x1, PT ;  /* 0x000000010000780c */ /* 0x000fe20003f26270 */
[----:B------:R-:W-:Y:S01]  /*4610*/  BSSY.RECONVERGENT B0, `(.L_x_191) ;  /* 0x0000016000007945 */ /* 0x000fe20003800200 */
[----:B------:R-:W-:-:S11]  /*4620*/  PLOP3.LUT P0, PT, PT, PT, PT, 0x80, 0x8 ;  /* 0x000000000008781c */ /* 0x000fd60003f0f070 */
[----:B------:R-:W-:Y:S05]  /*4630*/  @!P1 BRA `(.L_x_192) ;  /* 0x00000000004c9947 */ /* 0x000fea0003800000 */
[----:B------:R-:W-:-:S07]  /*4640*/  IMAD.MOV.U32 R115, RZ, RZ, RZ ;  /* 0x000000ffff737224 */ /* 0x000fce00078e00ff */
.L_x_195:
        /* <DEDUP_REMOVED lines=13> */
.L_x_194:
[----:B------:R-:W-:Y:S05]  /*4720*/  BSYNC.RELIABLE B4 ;  /* 0x0000000000047941 */ /* 0x000fea0003800100 */
.L_x_193:
[----:B------:R-:W-:-:S05]  /*4730*/  VIADD R115, R115, 0x1 ;  /* 0x0000000173737836 */ /* 0x000fca0000000000 */
[----:B------:R-:W-:-:S13]  /*4740*/  ISETP.NE.AND P0, PT, R115, R0, PT ;  /* 0x000000007300720c */ /* 0x000fda0003f05270 */
[----:B------:R-:W-:Y:S05]  /*4750*/  @P0 BRA `(.L_x_195) ;  /* 0xfffffffc00bc0947 */ /* 0x000fea000383ffff */
[----:B------:R-:W-:-:S13]  /*4760*/  PLOP3.LUT P0, PT, PT, PT, PT, 0x80, 0x8 ;  /* 0x000000000008781c */ /* 0x000fda0003f0f070 */
.L_x_192:
[----:B------:R-:W-:Y:S05]  /*4770*/  BSYNC.RECONVERGENT B0 ;  /* 0x0000000000007941 */ /* 0x000fea0003800200 */
.L_x_191:
[----:B------:R-:W-:-:S13]  /*4780*/  ISETP.GT.OR P0, PT, R0, 0x7, !P0 ;  /* 0x000000070000780c */ /* 0x000fda0004704670 */
[C---:B------:R-:W-:Y:S02]  /*4790*/  @!P0 IMAD R31, R0.reuse, 0x10, R27 ;  /* 0x00000010001f8824 */ /* 0x040fe400078e021b */
[----:B------:R-:W-:-:S03]  /*47a0*/  @!P0 VIADD R30, R0, 0x1 ;  /* 0x00000001001e8836 */ /* 0x000fc60000000000 */
[----:B------:R0:W-:Y:S02]  /*47b0*/  @!P0 STL.128 [R31], R60 ;  /* 0x0000003c1f008387 */ /* 0x0001e40000100c00 */
[----:B------:R-:W-:-:S07]  /*47c0*/  @!P0 MOV R0, R30 ;  /* 0x0000001e00008202 */ /* 0x000fce0000000f00 */
.L_x_186:
[----:B------:R-:W-:Y:S05]  /*47d0*/  BSYNC.RECONVERGENT B3 ;  /* 0x0000000000037941 */ /* 0x000fea0003800200 */
.L_x_179:
        /* <DEDUP_REMOVED lines=45> */
.L_x_199:
        /* <DEDUP_REMOVED lines=10> */
.L_x_201:
        /* <DEDUP_REMOVED lines=10> */
.L_x_202:
        /* <DEDUP_REMOVED lines=13> */
.L_x_198:
        /* <DEDUP_REMOVED lines=31> */
.L_x_205:
[----:B------:R-:W-:Y:S05]  /*4eb0*/  BSYNC.RECONVERGENT B5 ;  /* 0x0000000000057941 */ /* 0x000fea0003800200 */
.L_x_204:
        /* <DEDUP_REMOVED lines=27> */
.L_x_207:
[----:B------:R-:W-:Y:S05]  /*5070*/  BSYNC.RECONVERGENT B5 ;  /* 0x0000000000057941 */ /* 0x000fea0003800200 */
.L_x_206:
[----:B------:R-:W-:Y:S02]  /*5080*/  IMAD.MOV.U32 R62, RZ, RZ, R32 ;  /* 0x000000ffff3e7224 */ /* 0x000fe400078e0020 */
[----:B------:R-:W-:-:S07]  /*5090*/  IMAD.MOV.U32 R63, RZ, RZ, R33 ;  /* 0x000000ffff3f7224 */ /* 0x000fce00078e0021 */
.L_x_200:
[----:B------:R-:W-:Y:S05]  /*50a0*/  BSYNC.RELIABLE B3 ;  /* 0x0000000000037941 */ /* 0x000fea0003800100 */
.L_x_197:
[----:B------:R-:W-:Y:S01]  /*50b0*/  ISETP.GE.AND P1, PT, R0, 0x1, PT ;  /* 0x000000010000780c */ /* 0x000fe20003f26270 */
[----:B------:R-:W-:Y:S01]  /*50c0*/  BSSY.RECONVERGENT B0, `(.L_x_208) ;  /* 0x0000016000007945 */ /* 0x000fe20003800200 */
[----:B------:R-:W-:-:S11]  /*50d0*/  PLOP3.LUT P0, PT, PT, PT, PT, 0x80, 0x8 ;  /* 0x000000000008781c */ /* 0x000fd60003f0f070 */
[----:B------:R-:W-:Y:S05]  /*50e0*/  @!P1 BRA `(.L_x_209) ;  /* 0x00000000004c9947 */ /* 0x000fea0003800000 */
[----:B------:R-:W-:-:S07]  /*50f0*/  IMAD.MOV.U32 R115, RZ, RZ, RZ ;  /* 0x000000ffff737224 */ /* 0x000fce00078e00ff */
.L_x_212:
        /* <DEDUP_REMOVED lines=13> */
.L_x_211:
[----:B------:R-:W-:Y:S05]  /*51d0*/  BSYNC.RELIABLE B5 ;  /* 0x0000000000057941 */ /* 0x000fea0003800100 */
.L_x_210:
[----:B------:R-:W-:-:S05]  /*51e0*/  VIADD R115, R115, 0x1 ;  /* 0x0000000173737836 */ /* 0x000fca0000000000 */
[----:B------:R-:W-:-:S13]  /*51f0*/  ISETP.NE.AND P0, PT, R115, R0, PT ;  /* 0x000000007300720c */ /* 0x000fda0003f05270 */
[----:B------:R-:W-:Y:S05]  /*5200*/  @P0 BRA `(.L_x_212) ;  /* 0xfffffffc00bc0947 */ /* 0x000fea000383ffff */
[----:B------:R-:W-:-:S13]  /*5210*/  PLOP3.LUT P0, PT, PT, PT, PT, 0x80, 0x8 ;  /* 0x000000000008781c */ /* 0x000fda0003f0f070 */
.L_x_209:
[----:B------:R-:W-:Y:S05]  /*5220*/  BSYNC.RECONVERGENT B0 ;  /* 0x0000000000007941 */ /* 0x000fea0003800200 */
.L_x_208:
[----:B------:R-:W-:-:S13]  /*5230*/  ISETP.GT.OR P0, PT, R0, 0x7, !P0 ;  /* 0x000000070000780c */ /* 0x000fda0004704670 */
[C---:B------:R-:W-:Y:S02]  /*5240*/  @!P0 IMAD R31, R0.reuse, 0x10, R27 ;  /* 0x00000010001f8824 */ /* 0x040fe400078e021b */
[----:B------:R-:W-:-:S03]  /*5250*/  @!P0 VIADD R30, R0, 0x1 ;  /* 0x00000001001e8836 */ /* 0x000fc60000000000 */
[----:B------:R0:W-:Y:S01]  /*5260*/  @!P0 STL.128 [R31], R60 ;  /* 0x0000003c1f008387 */ /* 0x0001e20000100c00 */
[----:B------:R-:W-:-:S07]  /*5270*/  @!P0 IMAD.MOV.U32 R0, RZ, RZ, R30 ;  /* 0x000000ffff008224 */ /* 0x000fce00078e001e */
.L_x_203:
[----:B------:R-:W-:Y:S05]  /*5280*/  BSYNC.RECONVERGENT B4 ;  /* 0x0000000000047941 */ /* 0x000fea0003800200 */
.L_x_196:
        /* <DEDUP_REMOVED lines=37> */
.L_x_216:
        /* <DEDUP_REMOVED lines=11> */
.L_x_218:
        /* <DEDUP_REMOVED lines=10> */
.L_x_219:
        /* <DEDUP_REMOVED lines=13> */
.L_x_215:
        /* <DEDUP_REMOVED lines=30> */
.L_x_222:
[----:B------:R-:W-:Y:S05]  /*58e0*/  BSYNC.RECONVERGENT B6 ;  /* 0x0000000000067941 */ /* 0x000fea0003800200 */
.L_x_221:
        /* <DEDUP_REMOVED lines=25> */
[----:B------:R-:W-:Y:S01]  /*5a80*/  IMAD.MOV.U32 R32, RZ, RZ, R30 ;  /* 0x000000ffff207224 */ /* 0x000fe200078e001e */
[----:B------:R-:W-:-:S07]  /*5a90*/  MOV R33, R31 ;  /* 0x0000001f00217202 */ /* 0x000fce0000000f00 */
.L_x_224:
[----:B------:R-:W-:Y:S05]  /*5aa0*/  BSYNC.RECONVERGENT B6 ;  /* 0x0000000000067941 */ /* 0x000fea0003800200 */
.L_x_223:
[----:B------:R-:W-:Y:S02]  /*5ab0*/  IMAD.MOV.U32 R62, RZ, RZ, R32 ;  /* 0x000000ffff3e7224 */ /* 0x000fe400078e0020 */
[----:B------:R-:W-:-:S07]  /*5ac0*/  IMAD.MOV.U32 R63, RZ, RZ, R33 ;  /* 0x000000ffff3f7224 */ /* 0x000fce00078e0021 */
.L_x_217:
[----:B------:R-:W-:Y:S05]  /*5ad0*/  BSYNC.RELIABLE B4 ;  /* 0x0000000000047941 */ /* 0x000fea0003800100 */
.L_x_214:
[----:B------:R-:W-:Y:S01]  /*5ae0*/  ISETP.GE.AND P1, PT, R0, 0x1, PT ;  /* 0x000000010000780c */ /* 0x000fe20003f26270 */
[----:B------:R-:W-:Y:S01]  /*5af0*/  BSSY.RECONVERGENT B0, `(.L_x_225) ;  /* 0x0000016000007945 */ /* 0x000fe20003800200 */
[----:B------:R-:W-:-:S11]  /*5b00*/  PLOP3.LUT P0, PT, PT, PT, PT, 0x80, 0x8 ;  /* 0x000000000008781c */ /* 0x000fd60003f0f070 */
[----:B------:R-:W-:Y:S05]  /*5b10*/  @!P1 BRA `(.L_x_226) ;  /* 0x00000000004c9947 */ /* 0x000fea0003800000 */
[----:B------:R-:W-:-:S07]  /*5b20*/  IMAD.MOV.U32 R52, RZ, RZ, RZ ;  /* 0x000000ffff347224 */ /* 0x000fce00078e00ff */
.L_x_229:
        /* <DEDUP_REMOVED lines=13> */
.L_x_228:
[----:B------:R-:W-:Y:S05]  /*5c00*/  BSYNC.RELIABLE B6 ;  /* 0x0000000000067941 */ /* 0x000fea0003800100 */
.L_x_227:
[----:B------:R-:W-:-:S05]  /*5c10*/  VIADD R52, R52, 0x1 ;  /* 0x0000000134347836 */ /* 0x000fca0000000000 */
[----:B------:R-:W-:-:S13]  /*5c20*/  ISETP.NE.AND P0, PT, R52, R0, PT ;  /* 0x000000003400720c */ /* 0x000fda0003f05270 */
[----:B------:R-:W-:Y:S05]  /*5c30*/  @P0 BRA `(.L_x_229) ;  /* 0xfffffffc00bc0947 */ /* 0x000fea000383ffff */
[----:B------:R-:W-:-:S13]  /*5c40*/  PLOP3.LUT P0, PT, PT, PT, PT, 0x80, 0x8 ;  /* 0x000000000008781c */ /* 0x000fda0003f0f070 */
.L_x_226:
[----:B------:R-:W-:Y:S05]  /*5c50*/  BSYNC.RECONVERGENT B0 ;  /* 0x0000000000007941 */ /* 0x000fea0003800200 */
.L_x_225:
[----:B------:R-:W-:-:S13]  /*5c60*/  ISETP.GT.OR P0, PT, R0, 0x7, !P0 ;  /* 0x000000070000780c */ /* 0x000fda0004704670 */
[C---:B------:R-:W-:Y:S01]  /*5c70*/  @!P0 IMAD R31, R0.reuse, 0x10, R27 ;  /* 0x00000010001f8824 */ /* 0x040fe200078e021b */
[----:B------:R-:W-:-:S04]  /*5c80*/  @!P0 IADD3 R30, PT, PT, R0, 0x1, RZ ;  /* 0x00000001001e8810 */ /* 0x000fc80007ffe0ff */
[----:B------:R0:W-:Y:S01]  /*5c90*/  @!P0 STL.128 [R31], R60 ;  /* 0x0000003c1f008387 */ /* 0x0001e20000100c00 */
[----:B------:R-:W-:-:S07]  /*5ca0*/  @!P0 IMAD.MOV.U32 R0, RZ, RZ, R30 ;  /* 0x000000ffff008224 */ /* 0x000fce00078e001e */
.L_x_220:
[----:B------:R-:W-:Y:S05]  /*5cb0*/  BSYNC.RECONVERGENT B5 ;  /* 0x0000000000057941 */ /* 0x000fea0003800200 */
.L_x_213:
        /* <DEDUP_REMOVED lines=50> */
.L_x_232:
[----:B------:R-:W-:Y:S05]  /*5fe0*/  BSYNC.RECONVERGENT B0 ;  /* 0x0000000000007941 */ /* 0x000fea0003800200 */
.L_x_231:
        /* <DEDUP_REMOVED lines=48> */
.L_x_234:
[----:B------:R-:W-:Y:S05]  /*62f0*/  BSYNC.RECONVERGENT B0 ;  /* 0x0000000000007941 */ /* 0x000fea0003800200 */
.L_x_233:
        /* <DEDUP_REMOVED lines=30> */
.L_x_236:
[----:B------:R-:W-:Y:S05]  /*64e0*/  BSYNC.RECONVERGENT B0 ;  /* 0x0000000000007941 */ /* 0x000fea0003800200 */
.L_x_235:
        /* <DEDUP_REMOVED lines=30> */
.L_x_238:
[----:B------:R-:W-:Y:S05]  /*66d0*/  BSYNC.RECONVERGENT B0 ;  /* 0x0000000000007941 */ /* 0x000fea0003800200 */
.L_x_237:
        /* <DEDUP_REMOVED lines=30> */
.L_x_240:
[----:B------:R-:W-:Y:S05]  /*68c0*/  BSYNC.RECONVERGENT B0 ;  /* 0x0000000000007941 */ /* 0x000fea0003800200 */
.L_x_239:
        /* <DEDUP_REMOVED lines=30> */
.L_x_242:
[----:B------:R-:W-:Y:S05]  /*6ab0*/  BSYNC.RECONVERGENT B0 ;  /* 0x0000000000007941 */ /* 0x000fea0003800200 */
.L_x_241:
        /* <DEDUP_REMOVED lines=30> */
.L_x_244:
[----:B------:R-:W-:Y:S05]  /*6ca0*/  BSYNC.RECONVERGENT B0 ;  /* 0x0000000000007941 */ /* 0x000fea0003800200 */
.L_x_243:
        /* <DEDUP_REMOVED lines=30> */
.L_x_246:
[----:B------:R-:W-:Y:S05]  /*6e90*/  BSYNC.RECONVERGENT B0 ;  /* 0x0000000000007941 */ /* 0x000fea0003800200 */
.L_x_245:
        /* <DEDUP_REMOVED lines=13> */
.L_x_251:
        /* <DEDUP_REMOVED lines=12> */
.L_x_250:
[----:B------:R-:W-:Y:S05]  /*7030*/  BSYNC.RECONVERGENT B5 ;  /* 0x0000000000057941 */ /* 0x000fea0003800200 */
.L_x_249:
[----:B0-----:R-:W-:Y:S01]  /*7040*/  IMAD.MOV.U32 R24, RZ, RZ, R0 ;  /* 0x000000ffff187224 */ /* 0x001fe200078e0000 */
[----:B------:R-:W-:Y:S06]  /*7050*/  @!P1 BRA `(.L_x_248) ;  /* 0x00000000002c9947 */ /* 0x000fec0003800000 */
[----:B------:R-:W-:Y:S01]  /*7060*/  BSSY.RECONVERGENT B5, `(.L_x_252) ;  /* 0x0000009000057945 */ /* 0x000fe20003800200 */
[----:B------:R-:W-:-:S07]  /*7070*/  IMAD.MOV.U32 R3, RZ, RZ, RZ ;  /* 0x000000ffff037224 */ /* 0x000fce00078e00ff */
.L_x_253:
        /* <DEDUP_REMOVED lines=8> */
.L_x_252:
[----:B------:R-:W-:-:S07]  /*7100*/  IMAD.MOV.U32 R24, RZ, RZ, R0 ;  /* 0x000000ffff187224 */ /* 0x000fce00078e0000 */
.L_x_248:
[----:B------:R-:W-:Y:S05]  /*7110*/  BSYNC.RECONVERGENT B0 ;  /* 0x0000000000007941 */ /* 0x000fea0003800200 */
.L_x_247:
        /* <DEDUP_REMOVED lines=43> */
.L_x_255:
[----:B------:R-:W-:Y:S05]  /*73d0*/  BSYNC.RECONVERGENT B0 ;  /* 0x0000000000007941 */ /* 0x000fea0003800200 */
.L_x_254:
        /* <DEDUP_REMOVED lines=16> */
.L_x_260:
        /* <DEDUP_REMOVED lines=52> */
.L_x_259:
[----:B------:R-:W-:Y:S05]  /*7820*/  BSYNC.RECONVERGENT B0 ;  /* 0x0000000000007941 */ /* 0x000fea0003800200 */
.L_x_258:
        /* <DEDUP_REMOVED lines=33> */
.L_x_264:
[----:B------:R-:W-:Y:S05]  /*7a40*/  BSYNC.RECONVERGENT B6 ;  /* 0x0000000000067941 */ /* 0x000fea0003800200 */
.L_x_263:
        /* <DEDUP_REMOVED lines=20> */
.L_x_266:
[----:B------:R-:W-:Y:S05]  /*7b90*/  BSYNC.RECONVERGENT B6 ;  /* 0x0000000000067941 */ /* 0x000fea0003800200 */
.L_x_265:
[----:B------:R-:W-:Y:S05]  /*7ba0*/  @!P1 BRA `(.L_x_262) ;  /* 0x0000000000249947 */ /* 0x000fea0003800000 */
[----:B------:R-:W-:-:S07]  /*7bb0*/  IMAD.MOV.U32 R2, RZ, RZ, RZ ;  /* 0x000000ffff027224 */ /* 0x000fce00078e00ff */
.L_x_267:
        /* <DEDUP_REMOVED lines=8> */
.L_x_262:
[----:B------:R-:W-:Y:S05]  /*7c40*/  BSYNC.RECONVERGENT B0 ;  /* 0x0000000000007941 */ /* 0x000fea0003800200 */
.L_x_261:
        /* <DEDUP_REMOVED lines=22> */
[----:B-1----:R-:W-:Y:S05]  /*7db0*/  CALL.REL.NOINC `($__internal_1_$__cuda_sm20_div_rn_f64_full) ;  /* 0x0000002000a47944 */ /* 0x002fea0003c00000 */
[----:B------:R-:W-:Y:S02]  /*7dc0*/  IMAD.MOV.U32 R2, RZ, RZ, R30 ;  /* 0x000000ffff027224 */ /* 0x000fe400078e001e */
[----:B------:R-:W-:-:S07]  /*7dd0*/  IMAD.MOV.U32 R3, RZ, RZ, R31 ;  /* 0x000000ffff037224 */ /* 0x000fce00078e001f */
.L_x_269:
[----:B------:R-:W-:Y:S05]  /*7de0*/  BSYNC.RECONVERGENT B6 ;  /* 0x0000000000067941 */ /* 0x000fea0003800200 */
.L_x_268:
        /* <DEDUP_REMOVED lines=25> */
.L_x_270:
[----:B------:R-:W-:Y:S05]  /*7f80*/  BSYNC.RECONVERGENT B6 ;  /* 0x0000000000067941 */ /* 0x000fea0003800200 */
.L_x_257:
[----:B------:R-:W-:Y:S05]  /*7f90*/  BSYNC.RECONVERGENT B5 ;  /* 0x0000000000057941 */ /* 0x000fea0003800200 */
.L_x_256:
[C---:B------:R-:W-:Y:S01]  /*7fa0*/  ISETP.GE.U32.AND P0, PT, R0.reuse, 0x2, PT ;  /* 0x000000020000780c */ /* 0x040fe20003f06070 */
[----:B------:R-:W-:Y:S01]  /*7fb0*/  BSSY.RECONVERGENT B5, `(.L_x_271) ;  /* 0x000011c000057945 */ /* 0x000fe20003800200 */
[----:B------:R-:W-:-:S11]  /*7fc0*/  VIADD R60, R0, 0xffffffff ;  /* 0xffffffff003c7836 */ /* 0x000fd60000000000 */
[----:B------:R-:W-:Y:S05]  /*7fd0*/  @!P0 BRA `(.L_x_272) ;  /* 0x0000001000648947 */ /* 0x000fea0003800000 */
[----:B------:R-:W-:Y:S02]  /*7fe0*/  VIADD R61, R1, 0x150 ;  /* 0x00000150013d7836 */ /* 0x000fe40000000000 */
[----:B------:R-:W-:-:S07]  /*7ff0*/  IMAD.MOV.U32 R64, RZ, RZ, RZ ;  /* 0x000000ffff407224 */ /* 0x000fce00078e00ff */
.L_x_279:
[----:B------:R-:W-:Y:S01]  /*8000*/  BSSY.RECONVERGENT B6, `(.L_x_273) ;  /* 0x000010d000067945 */ /* 0x000fe20003800200 */
[C---:B------:R-:W-:Y:S01]  /*8010*/  VIADD R65, R64.reuse, 0x1 ;  /* 0x0000000140417836 */ /* 0x040fe20000000000 */
[----:B------:R-:W-:Y:S01]  /*8020*/  MOV R66, R64 ;  /* 0x0000004000427202 */ /* 0x000fe20000000f00 */
[C---:B------:R-:W-:Y:S02]  /*8030*/  IMAD.IADD R69, R64.reuse, 0x1, -R0 ;  /* 0x0000000140457824 */ /* 0x040fe400078e0a00 */
[----:B------:R-:W-:Y:S02]  /*8040*/  IMAD R67, R64, 0x10, R61 ;  /* 0x0000001040437824 */ /* 0x000fe400078e023d */
[----:B0-----:R-:W-:-:S07]  /*8050*/  IMAD.MOV.U32 R68, RZ, RZ, R64 ;  /* 0x000000ffff447224 */ /* 0x001fce00078e0040 */
.L_x_278:
        /* <DEDUP_REMOVED lines=31> */
[----:B-1----:R-:W-:Y:S05]  /*8250*/  CALL.REL.NOINC `($__internal_1_$__cuda_sm20_div_rn_f64_full) ;  /* 0x0000001c007c7944 */ /* 0x002fea0003c00000 */
[----:B------:R-:W-:Y:S02]  /*8260*/  IMAD.MOV.U32 R2, RZ, RZ, R30 ;  /* 0x000000ffff027224 */ /* 0x000fe400078e001e */
[----:B------:R-:W-:-:S07]  /*8270*/  IMAD.MOV.U32 R3, RZ, RZ, R31 ;  /* 0x000000ffff037224 */ /* 0x000fce00078e001f */
.L_x_275:
[----:B------:R-:W-:Y:S05]  /*8280*/  BSYNC.RECONVERGENT B7 ;  /* 0x0000000000077941 */ /* 0x000fea0003800200 */
.L_x_274:
        /* <DEDUP_REMOVED lines=121> */
[----:B-1----:R-:W-:Y:S05]  /*8a20*/  CALL.REL.NOINC `($__internal_1_$__cuda_sm20_div_rn_f64_full) ;  /* 0x0000001400887944 */ /* 0x002fea0003c00000 */
[----:B------:R-:W-:Y:S02]  /*8a30*/  IMAD.MOV.U32 R2, RZ, RZ, R30 ;  /* 0x000000ffff027224 */ /* 0x000fe400078e001e */
[----:B------:R-:W-:-:S07]  /*8a40*/  IMAD.MOV.U32 R3, RZ, RZ, R31 ;  /* 0x000000ffff037224 */ /* 0x000fce00078e001f */
.L_x_277:
[----:B------:R-:W-:Y:S05]  /*8a50*/  BSYNC.RECONVERGENT B7 ;  /* 0x0000000000077941 */ /* 0x000fea0003800200 */
.L_x_276:
        /* <DEDUP_REMOVED lines=104> */
.L_x_273:
        /* <DEDUP_REMOVED lines=9> */
.L_x_272:
[----:B------:R-:W-:Y:S05]  /*9170*/  BSYNC.RECONVERGENT B5 ;  /* 0x0000000000057941 */ /* 0x000fea0003800200 */
.L_x_271:
        /* <DEDUP_REMOVED lines=21> */
.L_x_286:
        /* <DEDUP_REMOVED lines=68> */
.L_x_285:
[----:B------:R-:W-:Y:S05]  /*9710*/  BSYNC.RECONVERGENT B6 ;  /* 0x0000000000067941 */ /* 0x000fea0003800200 */
.L_x_284:
        /* <DEDUP_REMOVED lines=41> */
.L_x_288:
[----:B------:R-:W-:Y:S05]  /*99b0*/  BSYNC.RECONVERGENT B6 ;  /* 0x0000000000067941 */ /* 0x000fea0003800200 */
.L_x_287:
        /* <DEDUP_REMOVED lines=25> */
.L_x_290:
[----:B------:R-:W-:Y:S05]  /*9b50*/  BSYNC.RECONVERGENT B6 ;  /* 0x0000000000067941 */ /* 0x000fea0003800200 */
.L_x_289:
[----:B------:R-:W-:Y:S05]  /*9b60*/  @!P1 BRA `(.L_x_283) ;  /* 0x0000000000409947 */ /* 0x000fea0003800000 */
[----:B------:R-:W-:-:S05]  /*9b70*/  IMAD R2, R2, 0x10, R29 ;  /* 0x0000001002027824 */ /* 0x000fca00078e021d */
[----:B------:R0:W5:Y:S01]  /*9b80*/  LDL.128 R24, [R2] ;  /* 0x0000000002187983 */ /* 0x0001620000100c00 */
[----:B------:R-:W-:Y:S02]  /*9b90*/  IMAD.MOV R20, RZ, RZ, -R3 ;  /* 0x000000ffff147224 */ /* 0x000fe400078e0a03 */
[----:B------:R-:W-:-:S07]  /*9ba0*/  VIADD R21, R2, 0x10 ;  /* 0x0000001002157836 */ /* 0x000fce0000000000 */
.L_x_291:
        /* <DEDUP_REMOVED lines=12> */
.L_x_283:
[----:B------:R-:W-:Y:S05]  /*9c70*/  BSYNC.RECONVERGENT B5 ;  /* 0x0000000000057941 */ /* 0x000fea0003800200 */
.L_x_282:
[----:B------:R-:W-:Y:S01]  /*9c80*/  IMAD R0, R0, 0x10, R29 ;  /* 0x0000001000007824 */ /* 0x000fe200078e021d */
[----:B------:R-:W5:Y:S04]  /*9c90*/  LDL.128 R32, [R1+0x140] ;  /* 0x0001400001207983 */ /* 0x000f680000100c00 */
[----:B------:R-:W5:Y:S02]  /*9ca0*/  LDL.128 R24, [R0+-0x10] ;  /* 0xfffff00000187983 */ /* 0x000f640000100c00 */
[----:B-----5:R-:W-:-:S08]  /*9cb0*/  DMUL R26, R26, R32 ;  /* 0x000000201a1a7228 */ /* 0x020fd00000000000 */
[----:B------:R-:W-:-:S08]  /*9cc0*/  DFMA R24, R24, R34, -R26 ;  /* 0x000000221818722b */ /* 0x000fd0000000081a */
[----:B------:R-:W-:-:S08]  /*9cd0*/  DADD R24, R24, R22 ;  /* 0x0000000018187229 */ /* 0x000fd00000000016 */
[----:B------:R-:W-:-:S11]  /*9ce0*/  DMUL R2, |R24|, 0.5 ;  /* 0x3fe0000018027828 */ /* 0x000fd60000000200 */
.L_x_281:
[----:B------:R-:W-:Y:S05]  /*9cf0*/  BSYNC.RECONVERGENT B0 ;  /* 0x0000000000007941 */ /* 0x000fea0003800200 */
.L_x_280:
        /* <DEDUP_REMOVED lines=45> */
[----:B0-----:R-:W-:Y:S05]  /*9fd0*/  CALL.REL.NOINC `($__internal_1_$__cuda_sm20_div_rn_f64_full) ;  /* 0x00000000001c7944 */ /* 0x001fea0003c00000 */
[----:B------:R-:W-:Y:S01]  /*9fe0*/  MOV R4, R30 ;  /* 0x0000001e00047202 */ /* 0x000fe20000000f00 */
[----:B------:R-:W-:-:S07]  /*9ff0*/  IMAD.MOV.U32 R5, RZ, RZ, R31 ;  /* 0x000000ffff057224 */ /* 0x000fce00078e001f */
.L_x_293:
[----:B------:R-:W-:Y:S05]  /*a000*/  BSYNC.RECONVERGENT B5 ;  /* 0x0000000000057941 */ /* 0x000fea0003800200 */
.L_x_292:
[----:B------:R-:W1:Y:S02]  /*a010*/  LDC.64 R2, c[0x0][0x390] ;  /* 0x0000e400ff027b82 */ /* 0x000e640000000a00 */
[----:B-1----:R-:W-:-:S05]  /*a020*/  IMAD.WIDE R28, R28, 0x8, R2 ;  /* 0x000000081c1c7825 */ /* 0x002fca00078e0202 */
[----:B------:R-:W-:Y:S01]  /*a030*/  STG.E.64 desc[UR4][R28.64], R4 ;  /* 0x000000041c007986 */ /* 0x000fe2000c101b04 */
[----:B------:R-:W-:Y:S05]  /*a040*/  EXIT ;  /* 0x000000000000794d */ /* 0x000fea0003800000 */
        .weak           $__internal_1_$__cuda_sm20_div_rn_f64_full
        .type           $__internal_1_$__cuda_sm20_div_rn_f64_full,@function
        .size           $__internal_1_$__cuda_sm20_div_rn_f64_full,(.L_x_301 - $__internal_1_$__cuda_sm20_div_rn_f64_full)
$__internal_1_$__cuda_sm20_div_rn_f64_full:
        /* <DEDUP_REMOVED lines=66> */
.L_x_295:
        /* <DEDUP_REMOVED lines=16> */
.L_x_298:
[----:B------:R-:W-:Y:S01]  /*a570*/  LOP3.LUT R125, R33, 0x80000, RZ, 0xfc, !PT ;  /* 0x00080000217d7812 */ /* 0x000fe200078efcff */
[----:B------:R-:W-:Y:S01]  /*a580*/  IMAD.MOV.U32 R124, RZ, RZ, R32 ;  /* 0x000000ffff7c7224 */ /* 0x000fe200078e0020 */
[----:B------:R-:W-:Y:S06]  /*a590*/  BRA `(.L_x_296) ;  /* 0x0000000000087947 */ /* 0x000fec0003800000 */
.L_x_297:
[----:B------:R-:W-:Y:S01]  /*a5a0*/  LOP3.LUT R125, R35, 0x80000, RZ, 0xfc, !PT ;  /* 0x00080000237d7812 */ /* 0x000fe200078efcff */
[----:B------:R-:W-:-:S07]  /*a5b0*/  IMAD.MOV.U32 R124, RZ, RZ, R34 ;  /* 0x000000ffff7c7224 */ /* 0x000fce00078e0022 */
.L_x_296:
[----:B------:R-:W-:Y:S05]  /*a5c0*/  BSYNC.RECONVERGENT B0 ;  /* 0x0000000000007941 */ /* 0x000fea0003800200 */
.L_x_294:
[----:B------:R-:W-:Y:S02]  /*a5d0*/  IMAD.MOV.U32 R123, RZ, RZ, 0x0 ;  /* 0x00000000ff7b7424 */ /* 0x000fe400078e00ff */
[----:B------:R-:W-:Y:S02]  /*a5e0*/  IMAD.MOV.U32 R30, RZ, RZ, R124 ;  /* 0x000000ffff1e7224 */ /* 0x000fe400078e007c */
[----:B------:R-:W-:Y:S01]  /*a5f0*/  IMAD.MOV.U32 R31, RZ, RZ, R125 ;  /* 0x000000ffff1f7224 */ /* 0x000fe200078e007d */
[----:B------:R-:W-:Y:S06]  /*a600*/  RET.REL.NODEC R122 `(_Z16computeIoUKernelP13QuadrilateralS0_Pdii) ;  /* 0xffffff587a7c7950 */ /* 0x000fec0003c3ffff */
.L_x_299:
        /* <DEDUP_REMOVED lines=15> */
.L_x_301:


//--------------------- .nv.shared.reserved.0     --------------------------
	.section	.nv.shared.reserved.0,"aw",@nobits
	.weak		__nv_reservedSMEM_offset_0_alias
	.size		__nv_reservedSMEM_offset_0_alias, 0, 64
	.other		__nv_reservedSMEM_offset_0_alias,@"STO_CUDA_RESERVED_SHARED STV_DEFAULT"
__nv_reservedSMEM_offset_0_alias:
	.zero		0
	.zero		64


//--------------------- .nv.constant0._Z24computeIoUKernelOneToOneP13QuadrilateralS0_Pdi --------------------------
	.section	.nv.constant0._Z24computeIoUKernelOneToOneP13QuadrilateralS0_Pdi,"a",@progbits
	.sectionflags	@""
	.align	4
.nv.constant0._Z24computeIoUKernelOneToOneP13QuadrilateralS0_Pdi:
	.zero		924


//--------------------- .nv.constant0._Z16computeIoUKernelP13QuadrilateralS0_Pdii --------------------------
	.section	.nv.constant0._Z16computeIoUKernelP13QuadrilateralS0_Pdii,"a",@progbits
	.sectionflags	@""
	.align	4
.nv.constant0._Z16computeIoUKernelP13QuadrilateralS0_Pdii:
	.zero		928


//--------------------- SYMBOLS --------------------------

	.type		.nv.reservedSmem.offset0,@object
	.size		.nv.reservedSmem.offset0,0x4
